	.headerflags	@"EF_CUDA_TEXMODE_UNIFIED EF_CUDA_64BIT_ADDRESS EF_CUDA_SM89 EF_CUDA_VIRTUAL_SM(EF_CUDA_SM89)"
	.elftype	@"ET_EXEC"


//--------------------- .nv.info                  --------------------------
	.section	.nv.info,"",@"SHT_CUDA_INFO"
	.align	4


	//----- nvinfo : EIATTR_REGCOUNT
	.align		4
        /*0000*/ 	.byte	0x04, 0x2f
        /*0002*/ 	.short	(.L_1 - .L_0)
	.align		4
.L_0:
        /*0004*/ 	.word	index@(triton__0d1d2d3d4de5de)
        /*0008*/ 	.word	0x0000004f


	//----- nvinfo : EIATTR_MAX_STACK_SIZE
	.align		4
.L_1:
        /*000c*/ 	.byte	0x04, 0x23
        /*000e*/ 	.short	(.L_3 - .L_2)
	.align		4
.L_2:
        /*0010*/ 	.word	index@(triton__0d1d2d3d4de5de)
        /*0014*/ 	.word	0x00000000


	//----- nvinfo : EIATTR_MIN_STACK_SIZE
	.align		4
.L_3:
        /*0018*/ 	.byte	0x04, 0x12
        /*001a*/ 	.short	(.L_5 - .L_4)
	.align		4
.L_4:
        /*001c*/ 	.word	index@(triton__0d1d2d3d4de5de)
        /*0020*/ 	.word	0x00000000


	//----- nvinfo : EIATTR_FRAME_SIZE
	.align		4
.L_5:
        /*0024*/ 	.byte	0x04, 0x11
        /*0026*/ 	.short	(.L_7 - .L_6)
	.align		4
.L_6:
        /*0028*/ 	.word	index@(triton__0d1d2d3d4de5de)
        /*002c*/ 	.word	0x00000000
.L_7:


//--------------------- .nv.info.triton__0d1d2d3d4de5de --------------------------
	.section	.nv.info.triton__0d1d2d3d4de5de,"",@"SHT_CUDA_INFO"
	.align	4


	//----- nvinfo : EIATTR_CUDA_API_VERSION
	.align		4
        /*0000*/ 	.byte	0x04, 0x37
        /*0002*/ 	.short	(.L_9 - .L_8)
.L_8:
        /*0004*/ 	.word	0x0000007b


	//----- nvinfo : EIATTR_PARAM_CBANK
	.align		4
.L_9:
        /*0008*/ 	.byte	0x04, 0x0a
        /*000a*/ 	.short	(.L_11 - .L_10)
	.align		4
.L_10:
        /*000c*/ 	.word	index@(.nv.constant0.triton__0d1d2d3d4de5de)
        /*0010*/ 	.short	0x0160
        /*0012*/ 	.short	0x0028


	//----- nvinfo : EIATTR_CBANK_PARAM_SIZE
	.align		4
.L_11:
        /*0014*/ 	.byte	0x03, 0x19
        /*0016*/ 	.short	0x0028


	//----- nvinfo : EIATTR_KPARAM_INFO
	.align		4
        /*0018*/ 	.byte	0x04, 0x17
        /*001a*/ 	.short	(.L_13 - .L_12)
.L_12:
        /*001c*/ 	.word	0x00000000
        /*0020*/ 	.short	0x0005
        /*0022*/ 	.short	0x0024
        /*0024*/ 	.byte	0x00, 0xf0, 0x11, 0x00


	//----- nvinfo : EIATTR_KPARAM_INFO
	.align		4
.L_13:
        /*0028*/ 	.byte	0x04, 0x17
        /*002a*/ 	.short	(.L_15 - .L_14)
.L_14:
        /*002c*/ 	.word	0x00000000
        /*0030*/ 	.short	0x0004
        /*0032*/ 	.short	0x0020
        /*0034*/ 	.byte	0x00, 0xf0, 0x11, 0x00


	//----- nvinfo : EIATTR_KPARAM_INFO
	.align		4
.L_15:
        /*0038*/ 	.byte	0x04, 0x17
        /*003a*/ 	.short	(.L_17 - .L_16)
.L_16:
        /*003c*/ 	.word	0x00000000
        /*0040*/ 	.short	0x0003
        /*0042*/ 	.short	0x0018
        /*0044*/ 	.byte	0x00, 0xf0, 0x21, 0x00


	//----- nvinfo : EIATTR_KPARAM_INFO
	.align		4
.L_17:
        /*0048*/ 	.byte	0x04, 0x17
        /*004a*/ 	.short	(.L_19 - .L_18)
.L_18:
        /*004c*/ 	.word	0x00000000
        /*0050*/ 	.short	0x0002
        /*0052*/ 	.short	0x0010
        /*0054*/ 	.byte	0x00, 0xf0, 0x21, 0x00


	//----- nvinfo : EIATTR_KPARAM_INFO
	.align		4
.L_19:
        /*0058*/ 	.byte	0x04, 0x17
        /*005a*/ 	.short	(.L_21 - .L_20)
.L_20:
        /*005c*/ 	.word	0x00000000
        /*0060*/ 	.short	0x0001
        /*0062*/ 	.short	0x0008
        /*0064*/ 	.byte	0x00, 0xf0, 0x21, 0x00


	//----- nvinfo : EIATTR_KPARAM_INFO
	.align		4
.L_21:
        /*0068*/ 	.byte	0x04, 0x17
        /*006a*/ 	.short	(.L_23 - .L_22)
.L_22:
        /*006c*/ 	.word	0x00000000
        /*0070*/ 	.short	0x0000
        /*0072*/ 	.short	0x0000
        /*0074*/ 	.byte	0x00, 0xf0, 0x21, 0x00


	//----- nvinfo : EIATTR_MAXREG_COUNT
	.align		4
.L_23:
        /*0078*/ 	.byte	0x03, 0x1b
        /*007a*/ 	.short	0x00ff


	//----- nvinfo : EIATTR_EXIT_INSTR_OFFSETS
	.align		4
        /*007c*/ 	.byte	0x04, 0x1c
        /*007e*/ 	.short	(.L_25 - .L_24)


	//   ....[0]....
.L_24:
        /*0080*/ 	.word	0x00002150


	//   ....[1]....
        /*0084*/ 	.word	0x00002170


	//----- nvinfo : EIATTR_MAX_THREADS
	.align		4
.L_25:
        /*0088*/ 	.byte	0x04, 0x05
        /*008a*/ 	.short	(.L_27 - .L_26)
.L_26:
        /*008c*/ 	.word	0x00000080
        /*0090*/ 	.word	0x00000001
        /*0094*/ 	.word	0x00000001
.L_27:


//--------------------- .nv.rel.action            --------------------------
	.section	.nv.rel.action,"",@"SHT_CUDA_RELOCINFO"
	.align	8
	.sectionentsize	8
        /*0000*/ 	.byte	0x73, 0x00, 0x00, 0x00, 0x00, 0x00, 0x00, 0x00, 0x00, 0x00, 0x00, 0x11, 0x25, 0x00, 0x05, 0x36


//--------------------- .nv.constant0.triton__0d1d2d3d4de5de --------------------------
	.section	.nv.constant0.triton__0d1d2d3d4de5de,"a",@progbits
	.align	4
.nv.constant0.triton__0d1d2d3d4de5de:
	.zero		392


//--------------------- .text.triton__0d1d2d3d4de5de --------------------------
	.section	.text.triton__0d1d2d3d4de5de,"ax",@progbits
	.sectionflags	@"SHF_BARRIERS=1"
	.sectioninfo	@"SHI_REGISTERS=79"
	.align	128
        .global         triton__0d1d2d3d4de5de
        .type           triton__0d1d2d3d4de5de,@function
        .size           triton__0d1d2d3d4de5de,(.L_x_1 - triton__0d1d2d3d4de5de)
        .other          triton__0d1d2d3d4de5de,@"STO_CUDA_ENTRY STV_DEFAULT"
triton__0d1d2d3d4de5de:
.text.triton__0d1d2d3d4de5de:
[----:B------:R-:W-:-:S02]  /*0000*/  IMAD.MOV.U32 R1, RZ, RZ, c[0x0][0x28] ;  /* 0x00000a00ff017624 */ /* 0x000fc400078e00ff */
[----:B------:R-:W0:Y:S01]  /*0010*/  S2R R10, SR_TID.X ;  /* 0x00000000000a7919 */ /* 0x000e220000002100 */
[----:B------:R-:W-:Y:S01]  /*0020*/  IMAD.MOV.U32 R11, RZ, RZ, 0x2 ;  /* 0x00000002ff0b7424 */ /* 0x000fe200078e00ff */
[----:B------:R-:W-:Y:S01]  /*0030*/  CS2R R20, SRZ ;  /* 0x0000000000147805 */ /* 0x000fe2000001ff00 */
[----:B------:R-:W-:Y:S01]  /*0040*/  ULDC.64 UR4, c[0x0][0x118] ;  /* 0x0000460000047ab9 */ /* 0x000fe20000000a00 */
[----:B------:R-:W1:Y:S04]  /*0050*/  S2R R19, SR_CTAID.Y ;  /* 0x0000000000137919 */ /* 0x000e680000002600 */
[----:B------:R-:W2:Y:S01]  /*0060*/  S2R R6, SR_CTAID.X ;  /* 0x0000000000067919 */ /* 0x000ea20000002500 */
[--C-:B0-----:R-:W-:Y:S01]  /*0070*/  SHF.R.U32.HI R9, RZ, 0x5, R10.reuse ;  /* 0x00000005ff097819 */ /* 0x101fe2000001160a */
[----:B------:R-:W-:Y:S01]  /*0080*/  IMAD.SHL.U32 R7, R10, 0x4, RZ ;  /* 0x000000040a077824 */ /* 0x000fe200078e00ff */
[----:B------:R-:W-:-:S02]  /*0090*/  SHF.R.U32.HI R0, RZ, 0x2, R10 ;  /* 0x00000002ff007819 */ /* 0x000fc4000001160a */
[----:B------:R-:W-:Y:S01]  /*00a0*/  SGXT.U32 R9, R9, 0x2 ;  /* 0x000000020909781a */ /* 0x000fe20000000000 */
[----:B-1----:R-:W-:Y:S01]  /*00b0*/  IMAD.SHL.U32 R18, R19, 0x10, RZ ;  /* 0x0000001013127824 */ /* 0x002fe200078e00ff */
[----:B------:R-:W-:Y:S01]  /*00c0*/  SGXT.U32 R0, R0, 0x3 ;  /* 0x000000030000781a */ /* 0x000fe20000000000 */
[----:B--2---:R-:W-:Y:S02]  /*00d0*/  IMAD.SHL.U32 R59, R6, 0x40, RZ ;  /* 0x00000040063b7824 */ /* 0x004fe400078e00ff */
[----:B------:R-:W-:Y:S01]  /*00e0*/  IMAD.SHL.U32 R5, R9, 0x8, RZ ;  /* 0x0000000809057824 */ /* 0x000fe200078e00ff */
[----:B------:R-:W-:-:S04]  /*00f0*/  LOP3.LUT R3, R18, 0xc, R7, 0xf8, !PT ;  /* 0x0000000c12037812 */ /* 0x000fc800078ef807 */
[----:B------:R-:W-:Y:S02]  /*0100*/  LOP3.LUT R14, R5, R0, RZ, 0xfc, !PT ;  /* 0x00000000050e7212 */ /* 0x000fe400078efcff */
[----:B------:R-:W-:Y:S02]  /*0110*/  ISETP.GE.AND P3, PT, R3, 0x10, PT ;  /* 0x000000100300780c */ /* 0x000fe40003f66270 */
[----:B------:R-:W-:Y:S02]  /*0120*/  LOP3.LUT R2, R59, R14, RZ, 0xfc, !PT ;  /* 0x0000000e3b027212 */ /* 0x000fe400078efcff */
[----:B------:R-:W-:Y:S02]  /*0130*/  SHF.L.U32 R13, R3, 0x9, RZ ;  /* 0x00000009030d7819 */ /* 0x000fe400000006ff */
[C---:B------:R-:W-:Y:S02]  /*0140*/  ISETP.LT.AND P4, PT, R2.reuse, 0x100, !P3 ;  /* 0x000001000200780c */ /* 0x040fe40005f81270 */
[----:B------:R-:W-:Y:S01]  /*0150*/  LOP3.LUT R0, R59, 0x20, R14, 0xfe, !PT ;  /* 0x000000203b007812 */ /* 0x000fe200078efe0e */
[----:B------:R-:W-:Y:S01]  /*0160*/  IMAD R8, R2, 0x4, R13 ;  /* 0x0000000402087824 */ /* 0x000fe200078e020d */
[----:B------:R-:W-:Y:S01]  /*0170*/  CS2R R22, SRZ ;  /* 0x0000000000167805 */ /* 0x000fe2000001ff00 */
[----:B------:R-:W-:-:S02]  /*0180*/  SHF.R.U32.HI R10, RZ, 0x4, R10 ;  /* 0x00000004ff0a7819 */ /* 0x000fc4000001160a */
[-C--:B------:R-:W-:Y:S01]  /*0190*/  IMAD.WIDE R4, R8, R11.reuse, c[0x0][0x160] ;  /* 0x0000580008047625 */ /* 0x080fe200078e020b */
[C---:B------:R-:W-:Y:S01]  /*01a0*/  ISETP.LT.AND P2, PT, R0.reuse, 0x100, !P3 ;  /* 0x000001000000780c */ /* 0x040fe20005f41270 */
[----:B------:R-:W-:Y:S01]  /*01b0*/  CS2R R32, SRZ ;  /* 0x0000000000207805 */ /* 0x000fe2000001ff00 */
[----:B------:R-:W-:Y:S01]  /*01c0*/  CS2R R34, SRZ ;  /* 0x0000000000227805 */ /* 0x000fe2000001ff00 */
[----:B------:R-:W-:Y:S01]  /*01d0*/  IMAD R52, R0, 0x4, R13 ;  /* 0x0000000400347824 */ /* 0x000fe200078e020d */
[----:B------:R-:W-:Y:S01]  /*01e0*/  SGXT.U32 R10, R10, 0x1 ;  /* 0x000000010a0a781a */ /* 0x000fe20000000000 */
[----:B------:R0:W2:Y:S01]  /*01f0*/  @P4 LDG.E.EL.64 R20, [R4.64] ;  /* 0x0000000404144981 */ /* 0x0000a2000c2e1b00 */
[----:B------:R-:W-:Y:S01]  /*0200*/  IMAD.SHL.U32 R9, R9, 0x2, RZ ;  /* 0x0000000209097824 */ /* 0x000fe200078e00ff */
[----:B------:R-:W-:Y:S01]  /*0210*/  LOP3.LUT R59, R59, 0x3c, R7, 0xf8, !PT ;  /* 0x0000003c3b3b7812 */ /* 0x000fe200078ef807 */
[----:B------:R-:W-:Y:S01]  /*0220*/  IMAD.WIDE R16, R52, R11, c[0x0][0x160] ;  /* 0x0000580034107625 */ /* 0x000fe200078e020b */
[----:B------:R-:W-:Y:S01]  /*0230*/  CS2R R46, SRZ ;  /* 0x00000000002e7805 */ /* 0x000fe2000001ff00 */
[----:B------:R-:W-:Y:S01]  /*0240*/  CS2R R48, SRZ ;  /* 0x0000000000307805 */ /* 0x000fe2000001ff00 */
[----:B------:R-:W-:-:S02]  /*0250*/  P2R R12, PR, RZ, 0x4 ;  /* 0x00000004ff0c7803 */ /* 0x000fc40000000000 */
[----:B------:R-:W3:Y:S01]  /*0260*/  @P2 LDG.E.EL.64 R22, [R16.64] ;  /* 0x0000000410162981 */ /* 0x000ee2000c2e1b00 */
[----:B------:R-:W-:Y:S02]  /*0270*/  LOP3.LUT R13, R7, 0xc, RZ, 0xc0, !PT ;  /* 0x0000000c070d7812 */ /* 0x000fe400078ec0ff */
[----:B------:R-:W-:-:S03]  /*0280*/  P2R R15, PR, RZ, 0x10 ;  /* 0x00000010ff0f7803 */ /* 0x000fc60000000000 */
[----:B------:R-:W-:Y:S01]  /*0290*/  IMAD R63, R13, 0x41, R14 ;  /* 0x000000410d3f7824 */ /* 0x000fe200078e020e */
[----:B------:R-:W-:Y:S02]  /*02a0*/  LOP3.LUT R9, R9, R10, RZ, 0xfc, !PT ;  /* 0x0000000a09097212 */ /* 0x000fe400078efcff */
[----:B0-----:R-:W-:Y:S02]  /*02b0*/  SHF.R.S32.HI R5, RZ, 0x1b, R19 ;  /* 0x0000001bff057819 */ /* 0x001fe40000011413 */
[----:B------:R-:W-:Y:S02]  /*02c0*/  SHF.L.U32 R63, R63, 0x1, RZ ;  /* 0x000000013f3f7819 */ /* 0x000fe400000006ff */
[C---:B------:R-:W-:Y:S02]  /*02d0*/  LOP3.LUT R62, R18.reuse, R9, RZ, 0xfc, !PT ;  /* 0x00000009123e7212 */ /* 0x040fe400078efcff */
[----:B------:R-:W-:Y:S02]  /*02e0*/  LOP3.LUT R57, R18, 0x8, R9, 0xfe, !PT ;  /* 0x0000000812397812 */ /* 0x000fe400078efe09 */
[----:B------:R-:W-:-:S04]  /*02f0*/  ISETP.GE.AND P0, PT, R59, 0x100, PT ;  /* 0x000001003b00780c */ /* 0x000fc80003f06270 */
[----:B------:R-:W-:Y:S02]  /*0300*/  ISETP.LT.AND P1, PT, R62, 0x10, !P0 ;  /* 0x000000103e00780c */ /* 0x000fe40004721270 */
[----:B------:R-:W-:Y:S01]  /*0310*/  ISETP.LT.AND P0, PT, R57, 0x10, !P0 ;  /* 0x000000103900780c */ /* 0x000fe20004701270 */
[----:B------:R-:W-:Y:S01]  /*0320*/  IMAD.MOV.U32 R19, RZ, RZ, 0x4 ;  /* 0x00000004ff137424 */ /* 0x000fe200078e00ff */
[----:B--2---:R-:W-:-:S05]  /*0330*/  SHF.R.U32.HI R4, RZ, 0x10, R20 ;  /* 0x00000010ff047819 */ /* 0x004fca0000011614 */
[----:B------:R0:W-:Y:S02]  /*0340*/  STS.U16 [R63+0x82], R4 ;  /* 0x000082043f007388 */ /* 0x0001e40000000400 */
[----:B0-----:R-:W-:-:S04]  /*0350*/  SGXT R4, R5, 0x1 ;  /* 0x000000010504781a */ /* 0x001fc80000000200 */
[C---:B------:R-:W-:Y:S02]  /*0360*/  LEA.HI R5, R4.reuse, R62, RZ, 0x2 ;  /* 0x0000003e04057211 */ /* 0x040fe400078f10ff */
[----:B------:R-:W-:Y:S02]  /*0370*/  LEA.HI R4, R4, R57, RZ, 0x2 ;  /* 0x0000003904047211 */ /* 0x000fe400078f10ff */
[----:B------:R-:W-:Y:S02]  /*0380*/  LOP3.LUT R5, R5, 0xfffffc, RZ, 0xc0, !PT ;  /* 0x00fffffc05057812 */ /* 0x000fe400078ec0ff */
[----:B------:R-:W-:-:S03]  /*0390*/  LOP3.LUT R4, R4, 0xfffffc, RZ, 0xc0, !PT ;  /* 0x00fffffc04047812 */ /* 0x000fc600078ec0ff */
[----:B------:R-:W-:Y:S02]  /*03a0*/  IMAD.IADD R66, R62, 0x1, -R5 ;  /* 0x000000013e427824 */ /* 0x000fe400078e0a05 */
[----:B------:R-:W-:Y:S02]  /*03b0*/  IMAD.IADD R64, R57, 0x1, -R4 ;  /* 0x0000000139407824 */ /* 0x000fe400078e0a04 */
[----:B------:R-:W-:-:S03]  /*03c0*/  IMAD R4, R66, 0x100, R59 ;  /* 0x0000010042047824 */ /* 0x000fc600078e023b */
[----:B------:R-:W-:Y:S01]  /*03d0*/  LEA R18, R64, R59, 0x8 ;  /* 0x0000003b40127211 */ /* 0x000fe200078e40ff */
[----:B------:R-:W-:Y:S01]  /*03e0*/  STS.U16 [R63], R20 ;  /* 0x000000143f007388 */ /* 0x000fe20000000400 */
[----:B------:R-:W-:Y:S01]  /*03f0*/  SHF.R.U32.HI R24, RZ, 0x10, R21 ;  /* 0x00000010ff187819 */ /* 0x000fe20000011615 */
[-C--:B------:R-:W-:Y:S01]  /*0400*/  IMAD.WIDE R4, R4, R19.reuse, c[0x0][0x168] ;  /* 0x00005a0004047625 */ /* 0x080fe200078e0213 */
[----:B---3--:R-:W-:Y:S01]  /*0410*/  SHF.R.U32.HI R10, RZ, 0x10, R22 ;  /* 0x00000010ff0a7819 */ /* 0x008fe20000011616 */
[----:B------:R0:W-:Y:S01]  /*0420*/  STS.U16 [R63+0x104], R21 ;  /* 0x000104153f007388 */ /* 0x0001e20000000400 */
[----:B------:R-:W-:Y:S01]  /*0430*/  SHF.R.U32.HI R16, RZ, 0x10, R23 ;  /* 0x00000010ff107819 */ /* 0x000fe20000011617 */
[----:B------:R-:W-:Y:S02]  /*0440*/  IMAD.WIDE R18, R18, R19, c[0x0][0x168] ;  /* 0x00005a0012127625 */ /* 0x000fe400078e0213 */
[----:B------:R-:W-:Y:S04]  /*0450*/  STS.U16 [R63+0x40], R22 ;  /* 0x000040163f007388 */ /* 0x000fe80000000400 */
[----:B------:R1:W-:Y:S01]  /*0460*/  STS.U16 [R63+0x144], R23 ;  /* 0x000144173f007388 */ /* 0x0003e20000000400 */
[----:B0-----:R-:W-:-:S03]  /*0470*/  CS2R R20, SRZ ;  /* 0x0000000000147805 */ /* 0x001fc6000001ff00 */
[----:B------:R-:W-:Y:S01]  /*0480*/  STS.U16 [R63+0x186], R24 ;  /* 0x000186183f007388 */ /* 0x000fe20000000400 */
[----:B-1----:R-:W-:-:S03]  /*0490*/  CS2R R22, SRZ ;  /* 0x0000000000167805 */ /* 0x002fc6000001ff00 */
[----:B------:R-:W-:Y:S04]  /*04a0*/  STS.U16 [R63+0xc2], R10 ;  /* 0x0000c20a3f007388 */ /* 0x000fe80000000400 */
[----:B------:R-:W-:Y:S04]  /*04b0*/  STS.U16 [R63+0x1c6], R16 ;  /* 0x0001c6103f007388 */ /* 0x000fe80000000400 */
[----:B------:R-:W-:Y:S06]  /*04c0*/  BAR.SYNC 0x0 ;  /* 0x0000000000007b1d */ /* 0x000fec0000000000 */
[----:B------:R0:W2:Y:S04]  /*04d0*/  @P1 LDG.E.EL.128 R20, [R4.64] ;  /* 0x0000000404141981 */ /* 0x0000a8000c2e1d00 */
[----:B------:R1:W3:Y:S01]  /*04e0*/  @P0 LDG.E.EL.128 R32, [R18.64] ;  /* 0x0000000412200981 */ /* 0x0002e2000c2e1d00 */
[----:B------:R-:W-:-:S05]  /*04f0*/  LOP3.LUT R10, R7, 0x3c, RZ, 0xc0, !PT ;  /* 0x0000003c070a7812 */ /* 0x000fca00078ec0ff */
[----:B------:R-:W-:Y:S02]  /*0500*/  IMAD R24, R10, 0x14, RZ ;  /* 0x000000140a187824 */ /* 0x000fe400078e02ff */
[C---:B------:R-:W-:Y:S01]  /*0510*/  IMAD R16, R9.reuse, 0x41, R10 ;  /* 0x0000004109107824 */ /* 0x040fe200078e020a */
[----:B------:R-:W-:Y:S02]  /*0520*/  IADD3 R10, R8, 0x400, RZ ;  /* 0x00000400080a7810 */ /* 0x000fe40007ffe0ff */
[----:B------:R-:W-:-:S03]  /*0530*/  LOP3.LUT R17, R9, R24, RZ, 0xfc, !PT ;  /* 0x0000001809117212 */ /* 0x000fc600078efcff */
[-C--:B-1----:R-:W-:Y:S01]  /*0540*/  IMAD.WIDE R18, R10, R11.reuse, c[0x0][0x160] ;  /* 0x000058000a127625 */ /* 0x082fe200078e020b */
[----:B------:R-:W-:Y:S02]  /*0550*/  LOP3.LUT R10, R6, 0x3fffffe, RZ, 0xc0, !PT ;  /* 0x03fffffe060a7812 */ /* 0x000fe400078ec0ff */
[----:B------:R-:W-:Y:S01]  /*0560*/  IADD3 R24, R52, 0x400, RZ ;  /* 0x0000040034187810 */ /* 0x000fe20007ffe0ff */
[----:B------:R-:W-:Y:S01]  /*0570*/  IMAD.SHL.U32 R16, R16, 0x2, RZ ;  /* 0x0000000210107824 */ /* 0x000fe200078e00ff */
[----:B------:R-:W-:Y:S01]  /*0580*/  ISETP.EQ.AND P3, PT, R10, 0x2, !P3 ;  /* 0x000000020a00780c */ /* 0x000fe20005f62270 */
[----:B------:R-:W-:Y:S01]  /*0590*/  IMAD R13, R14, 0x14, R13 ;  /* 0x000000140e0d7824 */ /* 0x000fe200078e020d */
[----:B------:R-:W-:Y:S01]  /*05a0*/  IADD3 R6, R8, -0x200, RZ ;  /* 0xfffffe0008067810 */ /* 0x000fe20007ffe0ff */
[----:B------:R-:W-:Y:S01]  /*05b0*/  IMAD.WIDE R24, R24, R11, c[0x0][0x160] ;  /* 0x0000580018187625 */ /* 0x000fe200078e020b */
[----:B------:R-:W1:Y:S01]  /*05c0*/  LDS.U16 R53, [R16] ;  /* 0x0000000010357984 */ /* 0x000e620000000400 */
[----:B------:R-:W-:-:S03]  /*05d0*/  IADD3 R36, R52, -0x200, RZ ;  /* 0xfffffe0034247810 */ /* 0x000fc60007ffe0ff */
[----:B------:R-:W-:Y:S01]  /*05e0*/  LDS.U16 R58, [R16+0x2] ;  /* 0x00000200103a7984 */ /* 0x000fe20000000400 */
[----:B0-----:R-:W-:-:S03]  /*05f0*/  CS2R R4, SRZ ;  /* 0x0000000000047805 */ /* 0x001fc6000001ff00 */
[----:B------:R-:W-:Y:S04]  /*0600*/  LDS.U16 R65, [R16+0x4] ;  /* 0x0000040010417984 */ /* 0x000fe80000000400 */
[----:B------:R-:W-:Y:S04]  /*0610*/  LDS.U16 R44, [R16+0x6] ;  /* 0x00000600102c7984 */ /* 0x000fe80000000400 */
[----:B------:R-:W-:Y:S04]  /*0620*/  LDS.U16 R55, [R16+0x410] ;  /* 0x0004100010377984 */ /* 0x000fe80000000400 */
[----:B------:R-:W-:Y:S04]  /*0630*/  LDS.U16 R56, [R16+0x412] ;  /* 0x0004120010387984 */ /* 0x000fe80000000400 */
[----:B------:R-:W-:Y:S04]  /*0640*/  LDS.U16 R14, [R16+0x414] ;  /* 0x00041400100e7984 */ /* 0x000fe80000000400 */
[----:B------:R-:W-:Y:S01]  /*0650*/  LDS.U16 R41, [R16+0x416] ;  /* 0x0004160010297984 */ /* 0x000fe20000000400 */
[----:B------:R-:W-:-:S03]  /*0660*/  CS2R R8, SRZ ;  /* 0x0000000000087805 */ /* 0x000fc6000001ff00 */
[----:B------:R-:W-:Y:S06]  /*0670*/  BAR.SYNC 0x0 ;  /* 0x0000000000007b1d */ /* 0x000fec0000000000 */
[----:B------:R-:W-:-:S04]  /*0680*/  IMAD.WIDE R6, R6, R11, c[0x0][0x160] ;  /* 0x0000580006067625 */ /* 0x000fc800078e020b */
[----:B------:R-:W-:Y:S01]  /*0690*/  IMAD.WIDE R36, R36, R11, c[0x0][0x160] ;  /* 0x0000580024247625 */ /* 0x000fe200078e020b */
[----:B--2---:R-:W-:Y:S04]  /*06a0*/  STS [R17.X4], R20 ;  /* 0x0000001411007388 */ /* 0x004fe80000004800 */
[----:B------:R-:W-:Y:S04]  /*06b0*/  STS [R17.X4+0x50], R21 ;  /* 0x0000501511007388 */ /* 0x000fe80000004800 */
[----:B------:R-:W-:Y:S04]  /*06c0*/  STS [R17.X4+0xa0], R22 ;  /* 0x0000a01611007388 */ /* 0x000fe80000004800 */
[----:B------:R-:W-:Y:S04]  /*06d0*/  STS [R17.X4+0xf0], R23 ;  /* 0x0000f01711007388 */ /* 0x000fe80000004800 */
[----:B---3--:R-:W-:Y:S04]  /*06e0*/  STS [R17.X4+0x20], R32 ;  /* 0x0000202011007388 */ /* 0x008fe80000004800 */
[----:B------:R-:W-:Y:S04]  /*06f0*/  STS [R17.X4+0x70], R33 ;  /* 0x0000702111007388 */ /* 0x000fe80000004800 */
[----:B------:R-:W-:Y:S04]  /*0700*/  STS [R17.X4+0xc0], R34 ;  /* 0x0000c02211007388 */ /* 0x000fe80000004800 */
[----:B------:R-:W-:Y:S04]  /*0710*/  STS [R17.X4+0x110], R35 ;  /* 0x0001102311007388 */ /* 0x000fe80000004800 */
[----:B------:R-:W-:Y:S06]  /*0720*/  BAR.SYNC 0x0 ;  /* 0x0000000000007b1d */ /* 0x000fec0000000000 */
[----:B------:R0:W2:Y:S04]  /*0730*/  @P2 LDG.E.EL.64 R46, [R24.64] ;  /* 0x00000004182e2981 */ /* 0x0000a8000c2e1b00 */
[----:B------:R3:W4:Y:S04]  /*0740*/  @P4 LDG.E.EL.64 R48, [R18.64] ;  /* 0x0000000412304981 */ /* 0x000728000c2e1b00 */
[----:B------:R-:W-:Y:S04]  /*0750*/  LDS.128 R28, [R13.X4+0xa00] ;  /* 0x000a00000d1c7984 */ /* 0x000fe80000004c00 */
[----:B0-----:R-:W-:Y:S04]  /*0760*/  LDS.128 R24, [R13.X4] ;  /* 0x000000000d187984 */ /* 0x001fe80000004c00 */
[----:B------:R-:W-:Y:S06]  /*0770*/  BAR.SYNC 0x0 ;  /* 0x0000000000007b1d */ /* 0x000fec0000000000 */
[----:B------:R-:W-:Y:S04]  /*0780*/  STS.U16 [R63], RZ ;  /* 0x000000ff3f007388 */ /* 0x000fe80000000400 */
[----:B------:R-:W-:Y:S04]  /*0790*/  STS.U16 [R63+0x82], RZ ;  /* 0x000082ff3f007388 */ /* 0x000fe80000000400 */
[----:B------:R-:W-:Y:S04]  /*07a0*/  STS.U16 [R63+0x104], RZ ;  /* 0x000104ff3f007388 */ /* 0x000fe80000000400 */
[----:B------:R-:W-:Y:S04]  /*07b0*/  STS.U16 [R63+0x186], RZ ;  /* 0x000186ff3f007388 */ /* 0x000fe80000000400 */
[----:B------:R-:W-:Y:S04]  /*07c0*/  STS.U16 [R63+0x40], RZ ;  /* 0x000040ff3f007388 */ /* 0x000fe80000000400 */
[----:B------:R-:W-:Y:S04]  /*07d0*/  STS.U16 [R63+0xc2], RZ ;  /* 0x0000c2ff3f007388 */ /* 0x000fe80000000400 */
[----:B------:R-:W-:Y:S04]  /*07e0*/  STS.U16 [R63+0x144], RZ ;  /* 0x000144ff3f007388 */ /* 0x000fe80000000400 */
[----:B------:R-:W-:Y:S04]  /*07f0*/  STS.U16 [R63+0x1c6], RZ ;  /* 0x0001c6ff3f007388 */ /* 0x000fe80000000400 */
[----:B------:R-:W-:Y:S06]  /*0800*/  BAR.SYNC 0x0 ;  /* 0x0000000000007b1d */ /* 0x000fec0000000000 */
[----:B------:R-:W5:Y:S04]  /*0810*/  @P3 LDG.E.EL.64 R4, [R6.64] ;  /* 0x0000000406043981 */ /* 0x000f68000c2e1b00 */
[----:B------:R0:W2:Y:S01]  /*0820*/  @P3 LDG.E.EL.64 R8, [R36.64] ;  /* 0x0000000424083981 */ /* 0x0000a2000c2e1b00 */
[----:B------:R-:W-:-:S03]  /*0830*/  ISETP.GE.AND P0, PT, R62, 0x10, PT ;  /* 0x000000103e00780c */ /* 0x000fc60003f06270 */
[----:B------:R-:W-:Y:S01]  /*0840*/  LDS.U16 R43, [R16] ;  /* 0x00000000102b7984 */ /* 0x000fe20000000400 */
[----:B------:R-:W-:-:S03]  /*0850*/  ISETP.EQ.AND P0, PT, R10, 0x2, !P0 ;  /* 0x000000020a00780c */ /* 0x000fc60004702270 */
[----:B---3--:R-:W-:Y:S01]  /*0860*/  LDS.U16 R18, [R16+0x2] ;  /* 0x0000020010127984 */ /* 0x008fe20000000400 */
[----:B0-----:R-:W-:-:S03]  /*0870*/  IMAD.MOV.U32 R37, RZ, RZ, 0x4 ;  /* 0x00000004ff257424 */ /* 0x001fc600078e00ff */
[----:B------:R-:W-:Y:S04]  /*0880*/  LDS.U16 R54, [R16+0x4] ;  /* 0x0000040010367984 */ /* 0x000fe80000000400 */
[----:B------:R-:W-:Y:S04]  /*0890*/  LDS.U16 R51, [R16+0x6] ;  /* 0x0000060010337984 */ /* 0x000fe80000000400 */
[----:B------:R-:W-:Y:S04]  /*08a0*/  LDS.U16 R50, [R16+0x410] ;  /* 0x0004100010327984 */ /* 0x000fe80000000400 */
[----:B------:R-:W-:Y:S04]  /*08b0*/  LDS.U16 R45, [R16+0x412] ;  /* 0x00041200102d7984 */ /* 0x000fe80000000400 */
[----:B------:R-:W-:Y:S04]  /*08c0*/  LDS.U16 R40, [R16+0x414] ;  /* 0x0004140010287984 */ /* 0x000fe80000000400 */
[----:B------:R-:W-:Y:S01]  /*08d0*/  LDS.U16 R19, [R16+0x416] ;  /* 0x0004160010137984 */ /* 0x000fe20000000400 */
[----:B------:R-:W-:-:S04]  /*08e0*/  ISETP.GE.AND P1, PT, R57, 0x10, PT ;  /* 0x000000103900780c */ /* 0x000fc80003f26270 */
[----:B------:R-:W-:Y:S02]  /*08f0*/  ISETP.EQ.AND P1, PT, R10, 0x2, !P1 ;  /* 0x000000020a00780c */ /* 0x000fe40004f22270 */
[----:B------:R-:W-:Y:S01]  /*0900*/  CS2R R10, SRZ ;  /* 0x00000000000a7805 */ /* 0x000fe2000001ff00 */
[----:B------:R-:W-:Y:S06]  /*0910*/  BAR.SYNC 0x0 ;  /* 0x0000000000007b1d */ /* 0x000fec0000000000 */
[----:B-----5:R-:W-:Y:S02]  /*0920*/  SEL R4, R4, RZ, P3 ;  /* 0x000000ff04047207 */ /* 0x020fe40001800000 */
[----:B--2---:R-:W-:-:S02]  /*0930*/  SEL R38, R9, RZ, P3 ;  /* 0x000000ff09267207 */ /* 0x004fc40001800000 */
[----:B------:R-:W-:Y:S02]  /*0940*/  IADD3 R9, R59, -0x80, RZ ;  /* 0xffffff803b097810 */ /* 0x000fe40007ffe0ff */
[----:B------:R-:W-:Y:S02]  /*0950*/  SHF.R.U32.HI R6, RZ, 0x10, R4 ;  /* 0x00000010ff067819 */ /* 0x000fe40000011604 */
[----:B------:R-:W-:Y:S02]  /*0960*/  SEL R68, R5, RZ, P3 ;  /* 0x000000ff05447207 */ /* 0x000fe40001800000 */
[----:B------:R-:W-:Y:S01]  /*0970*/  SEL R8, R8, RZ, P3 ;  /* 0x000000ff08087207 */ /* 0x000fe20001800000 */
[----:B------:R-:W-:Y:S01]  /*0980*/  IMAD R39, R66, 0x100, R9 ;  /* 0x0000010042277824 */ /* 0x000fe200078e0209 */
[----:B------:R0:W-:Y:S01]  /*0990*/  STS.U16 [R63], R4 ;  /* 0x000000043f007388 */ /* 0x0001e20000000400 */
[----:B------:R-:W-:Y:S02]  /*09a0*/  SHF.R.U32.HI R70, RZ, 0x10, R68 ;  /* 0x00000010ff467819 */ /* 0x000fe40000011644 */
[----:B------:R-:W-:Y:S01]  /*09b0*/  SHF.R.U32.HI R36, RZ, 0x10, R8 ;  /* 0x00000010ff247819 */ /* 0x000fe20000011608 */
[----:B------:R2:W-:Y:S01]  /*09c0*/  STS.U16 [R63+0x82], R6 ;  /* 0x000082063f007388 */ /* 0x0005e20000000400 */
[----:B------:R-:W-:-:S03]  /*09d0*/  SHF.R.U32.HI R60, RZ, 0x10, R38 ;  /* 0x00000010ff3c7819 */ /* 0x000fc60000011626 */
[----:B------:R3:W-:Y:S01]  /*09e0*/  STS.U16 [R63+0x144], R38 ;  /* 0x000144263f007388 */ /* 0x0007e20000000400 */
[----:B0-----:R-:W-:Y:S01]  /*09f0*/  CS2R R4, SRZ ;  /* 0x0000000000047805 */ /* 0x001fe2000001ff00 */
[----:B--2---:R-:W-:Y:S02]  /*0a00*/  CS2R R6, SRZ ;  /* 0x0000000000067805 */ /* 0x004fe4000001ff00 */
[----:B------:R-:W-:Y:S01]  /*0a10*/  STS.U16 [R63+0x104], R68 ;  /* 0x000104443f007388 */ /* 0x000fe20000000400 */
[----:B---3--:R-:W-:-:S03]  /*0a20*/  IMAD.WIDE R38, R39, R37, c[0x0][0x170] ;  /* 0x00005c0027267625 */ /* 0x008fc600078e0225 */
[----:B------:R-:W-:Y:S04]  /*0a30*/  STS.U16 [R63+0x40], R8 ;  /* 0x000040083f007388 */ /* 0x000fe80000000400 */
[----:B------:R-:W-:Y:S04]  /*0a40*/  STS.U16 [R63+0x186], R70 ;  /* 0x000186463f007388 */ /* 0x000fe80000000400 */
[----:B------:R-:W-:Y:S04]  /*0a50*/  STS.U16 [R63+0xc2], R36 ;  /* 0x0000c2243f007388 */ /* 0x000fe80000000400 */
[----:B------:R-:W-:Y:S04]  /*0a60*/  STS.U16 [R63+0x1c6], R60 ;  /* 0x0001c63c3f007388 */ /* 0x000fe80000000400 */
[----:B------:R-:W-:Y:S06]  /*0a70*/  BAR.SYNC 0x0 ;  /* 0x0000000000007b1d */ /* 0x000fec0000000000 */
[----:B------:R0:W2:Y:S01]  /*0a80*/  @P0 LDG.E.EL.128 R4, [R38.64] ;  /* 0x0000000426040981 */ /* 0x0000a2000c2e1d00 */
[----:B------:R-:W-:-:S02]  /*0a90*/  IMAD R36, R64, 0x100, R9 ;  /* 0x0000010040247824 */ /* 0x000fc400078e0209 */
[----:B------:R-:W-:Y:S01]  /*0aa0*/  CS2R R8, SRZ ;  /* 0x0000000000087805 */ /* 0x000fe2000001ff00 */
[----:B------:R-:W3:Y:S01]  /*0ab0*/  LDS.U16 R60, [R16] ;  /* 0x00000000103c7984 */ /* 0x000ee20000000400 */
[----:B------:R-:W-:Y:S01]  /*0ac0*/  IMAD.WIDE R36, R36, R37, c[0x0][0x170] ;  /* 0x00005c0024247625 */ /* 0x000fe200078e0225 */
[----:B------:R-:W-:-:S03]  /*0ad0*/  ISETP.GT.AND P5, PT, R59, 0x7f, PT ;  /* 0x0000007f3b00780c */ /* 0x000fc60003fa4270 */
[----:B-1----:R-:W-:Y:S01]  /*0ae0*/  IMAD.U32 R53, R53, 0x10000, RZ ;  /* 0x0001000035357824 */ /* 0x002fe200078e00ff */
[----:B------:R1:W5:Y:S04]  /*0af0*/  @P1 LDG.E.EL.128 R8, [R36.64] ;  /* 0x0000000424081981 */ /* 0x000368000c2e1d00 */
[----:B0-----:R-:W0:Y:S04]  /*0b00*/  LDS.U16 R38, [R16+0x2] ;  /* 0x0000020010267984 */ /* 0x001e280000000400 */
[----:B------:R-:W1:Y:S01]  /*0b10*/  LDS.U16 R39, [R16+0x4] ;  /* 0x0000040010277984 */ /* 0x000e620000000400 */
[----:B------:R-:W-:-:S03]  /*0b20*/  ISETP.GE.AND P2, PT, R2, 0x80, PT ;  /* 0x000000800200780c */ /* 0x000fc60003f46270 */
[----:B------:R-:W-:Y:S01]  /*0b30*/  LDS.U16 R71, [R16+0x6] ;  /* 0x0000060010477984 */ /* 0x000fe20000000400 */
[----:B------:R-:W-:-:S03]  /*0b40*/  IADD3 R52, R52, 0x200, RZ ;  /* 0x0000020034347810 */ /* 0x000fc60007ffe0ff */
[----:B------:R-:W-:Y:S04]  /*0b50*/  LDS.U16 R70, [R16+0x410] ;  /* 0x0004100010467984 */ /* 0x000fe80000000400 */
[----:B------:R-:W-:Y:S01]  /*0b60*/  LDS.U16 R69, [R16+0x414] ;  /* 0x0004140010457984 */ /* 0x000fe20000000400 */
[----:B---3--:R-:W-:Y:S01]  /*0b70*/  SHF.L.U32 R60, R60, 0x10, RZ ;  /* 0x000000103c3c7819 */ /* 0x008fe200000006ff */
[----:B0-----:R-:W-:-:S05]  /*0b80*/  IMAD.U32 R61, R38, 0x10000, RZ ;  /* 0x00010000263d7824 */ /* 0x001fca00078e00ff */
[----:B------:R-:W-:Y:S02]  /*0b90*/  LOP3.LUT R61, R61, 0x80000000, RZ, 0x3c, !PT ;  /* 0x800000003d3d7812 */ /* 0x000fe400078e3cff */
[----:B------:R-:W-:Y:S01]  /*0ba0*/  ISETP.LT.AND P2, PT, R3, 0x10, !P2 ;  /* 0x000000100300780c */ /* 0x000fe20005741270 */
[----:B-1----:R-:W-:-:S05]  /*0bb0*/  IMAD.U32 R39, R39, 0x10000, RZ ;  /* 0x0001000027277824 */ /* 0x002fca00078e00ff */
[----:B------:R-:W-:Y:S02]  /*0bc0*/  LOP3.LUT R39, R39, 0x80000000, RZ, 0x3c, !PT ;  /* 0x8000000027277812 */ /* 0x000fe400078e3cff */
[----:B--2---:R-:W-:Y:S02]  /*0bd0*/  SEL R38, R4, RZ, P0 ;  /* 0x000000ff04267207 */ /* 0x004fe40000000000 */
[----:B------:R-:W-:Y:S02]  /*0be0*/  SEL R4, R5, RZ, P0 ;  /* 0x000000ff05047207 */ /* 0x000fe40000000000 */
[----:B------:R-:W-:-:S03]  /*0bf0*/  LOP3.LUT R5, R60, 0x80000000, RZ, 0x3c, !PT ;  /* 0x800000003c057812 */ /* 0x000fc600078e3cff */
[----:B------:R-:W-:Y:S01]  /*0c00*/  FFMA R36, R4, R61, RZ ;  /* 0x0000003d04247223 */ /* 0x000fe200000000ff */
[----:B------:R-:W-:Y:S01]  /*0c10*/  IMAD.U32 R60, R58, 0x10000, RZ ;  /* 0x000100003a3c7824 */ /* 0x000fe200078e00ff */
[----:B------:R-:W-:Y:S01]  /*0c20*/  FFMA R5, R38, R5, RZ ;  /* 0x0000000526057223 */ /* 0x000fe200000000ff */
[----:B------:R-:W-:Y:S01]  /*0c30*/  SEL R6, R6, RZ, P0 ;  /* 0x000000ff06067207 */ /* 0x000fe20000000000 */
[----:B------:R-:W-:Y:S01]  /*0c40*/  LDS.U16 R61, [R16+0x416] ;  /* 0x00041600103d7984 */ /* 0x000fe20000000400 */
[----:B------:R-:W-:Y:S02]  /*0c50*/  FSEL R36, R36, RZ, P5 ;  /* 0x000000ff24247208 */ /* 0x000fe40002800000 */
[----:B------:R-:W-:-:S03]  /*0c60*/  FSEL R5, R5, RZ, P5 ;  /* 0x000000ff05057208 */ /* 0x000fc60002800000 */
[----:B------:R-:W-:Y:S01]  /*0c70*/  FFMA R60, R21, R60, R36 ;  /* 0x0000003c153c7223 */ /* 0x000fe20000000024 */
[----:B------:R-:W-:Y:S01]  /*0c80*/  SHF.L.U32 R21, R3, 0x9, RZ ;  /* 0x0000000903157819 */ /* 0x000fe200000006ff */
[----:B------:R-:W-:-:S04]  /*0c90*/  FFMA R58, R20, R53, R5 ;  /* 0x00000035143a7223 */ /* 0x000fc80000000005 */
[----:B------:R-:W-:Y:S01]  /*0ca0*/  IMAD R20, R2, 0x4, R21 ;  /* 0x0000000402147824 */ /* 0x000fe200078e0215 */
[----:B------:R-:W-:Y:S01]  /*0cb0*/  SEL R7, R7, RZ, P0 ;  /* 0x000000ff07077207 */ /* 0x000fe20000000000 */
[----:B------:R-:W-:Y:S01]  /*0cc0*/  IMAD.MOV.U32 R53, RZ, RZ, 0x2 ;  /* 0x00000002ff357424 */ /* 0x000fe200078e00ff */
[----:B------:R-:W-:Y:S01]  /*0cd0*/  ISETP.GE.AND P0, PT, R0, 0x80, PT ;  /* 0x000000800000780c */ /* 0x000fe20003f06270 */
[----:B------:R-:W-:Y:S01]  /*0ce0*/  CS2R R36, SRZ ;  /* 0x0000000000247805 */ /* 0x000fe2000001ff00 */
[----:B------:R-:W-:Y:S01]  /*0cf0*/  IADD3 R20, R20, 0x200, RZ ;  /* 0x0000020014147810 */ /* 0x000fe20007ffe0ff */
[----:B------:R-:W0:Y:S01]  /*0d00*/  LDS.U16 R5, [R16+0x412] ;  /* 0x0004120010057984 */ /* 0x000e220000000400 */
[----:B-----5:R-:W-:Y:S02]  /*0d10*/  SEL R8, R8, RZ, P1 ;  /* 0x000000ff08087207 */ /* 0x020fe40000800000 */
[----:B------:R-:W-:Y:S02]  /*0d20*/  SEL R9, R9, RZ, P1 ;  /* 0x000000ff09097207 */ /* 0x000fe40000800000 */
[----:B------:R-:W-:-:S02]  /*0d30*/  SEL R10, R10, RZ, P1 ;  /* 0x000000ff0a0a7207 */ /* 0x000fc40000800000 */
[----:B------:R-:W-:Y:S01]  /*0d40*/  SEL R68, R11, RZ, P1 ;  /* 0x000000ff0b447207 */ /* 0x000fe20000800000 */
[----:B------:R-:W-:Y:S01]  /*0d50*/  IMAD.WIDE R20, R20, R53, c[0x0][0x160] ;  /* 0x0000580014147625 */ /* 0x000fe200078e0235 */
[----:B------:R-:W-:Y:S01]  /*0d60*/  ISETP.LT.AND P1, PT, R3, 0x10, !P0 ;  /* 0x000000100300780c */ /* 0x000fe20004721270 */
[----:B------:R-:W-:Y:S06]  /*0d70*/  BAR.SYNC 0x0 ;  /* 0x0000000000007b1d */ /* 0x000fec0000000000 */
[----:B------:R1:W-:Y:S01]  /*0d80*/  STS [R17.X4], R38 ;  /* 0x0000002611007388 */ /* 0x0003e20000004800 */
[----:B------:R-:W-:-:S03]  /*0d90*/  FFMA R11, R6, R39, RZ ;  /* 0x00000027060b7223 */ /* 0x000fc600000000ff */
[----:B------:R-:W-:Y:S04]  /*0da0*/  STS [R17.X4+0x50], R4 ;  /* 0x0000500411007388 */ /* 0x000fe80000004800 */
[----:B------:R-:W-:Y:S04]  /*0db0*/  STS [R17.X4+0xa0], R6 ;  /* 0x0000a00611007388 */ /* 0x000fe80000004800 */
[----:B------:R-:W-:Y:S04]  /*0dc0*/  STS [R17.X4+0xf0], R7 ;  /* 0x0000f00711007388 */ /* 0x000fe80000004800 */
[----:B------:R-:W-:Y:S04]  /*0dd0*/  STS [R17.X4+0x20], R8 ;  /* 0x0000200811007388 */ /* 0x000fe80000004800 */
[----:B------:R-:W-:Y:S04]  /*0de0*/  STS [R17.X4+0x70], R9 ;  /* 0x0000700911007388 */ /* 0x000fe80000004800 */
[----:B------:R-:W-:Y:S04]  /*0df0*/  STS [R17.X4+0xc0], R10 ;  /* 0x0000c00a11007388 */ /* 0x000fe80000004800 */
[----:B------:R-:W-:Y:S01]  /*0e00*/  STS [R17.X4+0x110], R68 ;  /* 0x0001104411007388 */ /* 0x000fe20000004800 */
[----:B-1----:R-:W-:-:S03]  /*0e10*/  CS2R R38, SRZ ;  /* 0x0000000000267805 */ /* 0x002fc6000001ff00 */
[----:B------:R-:W-:Y:S06]  /*0e20*/  BAR.SYNC 0x0 ;  /* 0x0000000000007b1d */ /* 0x000fec0000000000 */
[----:B------:R-:W2:Y:S01]  /*0e30*/  @P2 LDG.E.EL.64 R36, [R20.64] ;  /* 0x0000000414242981 */ /* 0x000ea2000c2e1b00 */
[----:B------:R-:W-:-:S05]  /*0e40*/  IMAD.WIDE R52, R52, R53, c[0x0][0x160] ;  /* 0x0000580034347625 */ /* 0x000fca00078e0235 */
[----:B------:R-:W3:Y:S01]  /*0e50*/  @P1 LDG.E.EL.64 R38, [R52.64] ;  /* 0x0000000434261981 */ /* 0x000ee2000c2e1b00 */
[----:B------:R-:W-:Y:S01]  /*0e60*/  FSEL R4, R11, RZ, P5 ;  /* 0x000000ff0b047208 */ /* 0x000fe20002800000 */
[----:B------:R-:W-:Y:S02]  /*0e70*/  IMAD.U32 R65, R65, 0x10000, RZ ;  /* 0x0001000041417824 */ /* 0x000fe400078e00ff */
[----:B0-----:R-:W-:Y:S02]  /*0e80*/  IMAD.U32 R5, R5, 0x10000, RZ ;  /* 0x0001000005057824 */ /* 0x001fe400078e00ff */
[----:B------:R-:W-:Y:S01]  /*0e90*/  FFMA R67, R65, R22, R4 ;  /* 0x0000001641437223 */ /* 0x000fe20000000004 */
[----:B------:R-:W-:Y:S01]  /*0ea0*/  IMAD.U32 R22, R71, 0x10000, RZ ;  /* 0x0001000047167824 */ /* 0x000fe200078e00ff */
[----:B------:R-:W-:Y:S01]  /*0eb0*/  SHF.L.U32 R65, R70, 0x10, RZ ;  /* 0x0000001046417819 */ /* 0x000fe200000006ff */
[----:B------:R-:W-:Y:S01]  /*0ec0*/  IMAD.U32 R69, R69, 0x10000, RZ ;  /* 0x0001000045457824 */ /* 0x000fe200078e00ff */
[----:B------:R-:W-:-:S02]  /*0ed0*/  LOP3.LUT R70, R5, 0x80000000, RZ, 0x3c, !PT ;  /* 0x8000000005467812 */ /* 0x000fc400078e3cff */
[----:B------:R-:W-:Y:S02]  /*0ee0*/  LOP3.LUT R22, R22, 0x80000000, RZ, 0x3c, !PT ;  /* 0x8000000016167812 */ /* 0x000fe400078e3cff */
[----:B------:R-:W-:Y:S02]  /*0ef0*/  LOP3.LUT R65, R65, 0x80000000, RZ, 0x3c, !PT ;  /* 0x8000000041417812 */ /* 0x000fe400078e3cff */
[----:B------:R-:W-:Y:S02]  /*0f00*/  LOP3.LUT R69, R69, 0x80000000, RZ, 0x3c, !PT ;  /* 0x8000000045457812 */ /* 0x000fe400078e3cff */
[----:B------:R-:W-:Y:S01]  /*0f10*/  ISETP.GE.AND P4, PT, R59, 0x80, PT ;  /* 0x000000803b00780c */ /* 0x000fe20003f86270 */
[----:B------:R-:W-:Y:S01]  /*0f20*/  FFMA R22, R22, R7, RZ ;  /* 0x0000000716167223 */ /* 0x000fe200000000ff */
[----:B------:R-:W-:Y:S01]  /*0f30*/  FFMA R65, R65, R8, RZ ;  /* 0x0000000841417223 */ /* 0x000fe200000000ff */
[----:B------:R-:W-:Y:S01]  /*0f40*/  FFMA R70, R70, R9, RZ ;  /* 0x0000000946467223 */ /* 0x000fe200000000ff */
[----:B------:R-:W-:Y:S01]  /*0f50*/  FFMA R69, R69, R10, RZ ;  /* 0x0000000a45457223 */ /* 0x000fe200000000ff */
[----:B------:R-:W-:Y:S01]  /*0f60*/  LDS.128 R4, [R13.X4] ;  /* 0x000000000d047984 */ /* 0x000fe20000004c00 */
[----:B------:R-:W-:-:S03]  /*0f70*/  ISETP.LT.AND P6, PT, R62, 0x10, !P4 ;  /* 0x000000103e00780c */ /* 0x000fc600067c1270 */
[----:B------:R-:W-:Y:S04]  /*0f80*/  LDS.128 R8, [R13.X4+0xa00] ;  /* 0x000a00000d087984 */ /* 0x000fe80000004c00 */
[----:B------:R-:W-:Y:S06]  /*0f90*/  BAR.SYNC 0x0 ;  /* 0x0000000000007b1d */ /* 0x000fec0000000000 */
[----:B--2---:R-:W-:-:S02]  /*0fa0*/  SEL R71, R37, RZ, P2 ;  /* 0x000000ff25477207 */ /* 0x004fc40001000000 */
[----:B------:R-:W-:Y:S02]  /*0fb0*/  SEL R36, R36, RZ, P2 ;  /* 0x000000ff24247207 */ /* 0x000fe40001000000 */
[----:B------:R-:W-:Y:S02]  /*0fc0*/  SHF.R.U32.HI R75, RZ, 0x10, R71 ;  /* 0x00000010ff4b7819 */ /* 0x000fe40000011647 */
[----:B------:R-:W-:Y:S02]  /*0fd0*/  SHF.R.U32.HI R73, RZ, 0x10, R36 ;  /* 0x00000010ff497819 */ /* 0x000fe40000011624 */
[----:B------:R-:W-:Y:S01]  /*0fe0*/  IADD3 R37, R59, 0x80, RZ ;  /* 0x000000803b257810 */ /* 0x000fe20007ffe0ff */
[----:B------:R0:W-:Y:S01]  /*0ff0*/  STS.U16 [R63+0x186], R75 ;  /* 0x0001864b3f007388 */ /* 0x0001e20000000400 */
[----:B---3--:R-:W-:Y:S02]  /*1000*/  SEL R38, R38, RZ, P1 ;  /* 0x000000ff26267207 */ /* 0x008fe40000800000 */
[----:B------:R-:W-:Y:S01]  /*1010*/  SEL R72, R39, RZ, P1 ;  /* 0x000000ff27487207 */ /* 0x000fe20000800000 */
[----:B------:R1:W-:Y:S01]  /*1020*/  STS.U16 [R63+0x82], R73 ;  /* 0x000082493f007388 */ /* 0x0003e20000000400 */
[----:B------:R-:W-:-:S02]  /*1030*/  SHF.R.U32.HI R74, RZ, 0x10, R38 ;  /* 0x00000010ff4a7819 */ /* 0x000fc40000011626 */
[----:B------:R-:W-:Y:S01]  /*1040*/  SHF.R.U32.HI R76, RZ, 0x10, R72 ;  /* 0x00000010ff4c7819 */ /* 0x000fe20000011648 */
[----:B------:R2:W-:Y:S01]  /*1050*/  STS.U16 [R63+0x104], R71 ;  /* 0x000104473f007388 */ /* 0x0005e20000000400 */
[----:B0-----:R-:W-:-:S03]  /*1060*/  MOV R75, 0x4 ;  /* 0x00000004004b7802 */ /* 0x001fc60000000f00 */
[----:B------:R0:W-:Y:S01]  /*1070*/  STS.U16 [R63], R36 ;  /* 0x000000243f007388 */ /* 0x0001e20000000400 */
[----:B-1----:R-:W-:-:S03]  /*1080*/  IMAD R73, R66, 0x100, R37 ;  /* 0x0000010042497824 */ /* 0x002fc600078e0225 */
[----:B------:R1:W-:Y:S01]  /*1090*/  STS.U16 [R63+0x40], R38 ;  /* 0x000040263f007388 */ /* 0x0003e20000000400 */
[----:B--2---:R-:W-:-:S03]  /*10a0*/  IMAD R71, R64, 0x100, R37 ;  /* 0x0000010040477824 */ /* 0x004fc600078e0225 */
[----:B------:R2:W-:Y:S01]  /*10b0*/  STS.U16 [R63+0x144], R72 ;  /* 0x000144483f007388 */ /* 0x0005e20000000400 */
[----:B0-----:R-:W-:Y:S01]  /*10c0*/  CS2R R36, SRZ ;  /* 0x0000000000247805 */ /* 0x001fe2000001ff00 */
[----:B-1----:R-:W-:Y:S02]  /*10d0*/  CS2R R38, SRZ ;  /* 0x0000000000267805 */ /* 0x002fe4000001ff00 */
[----:B------:R-:W-:Y:S01]  /*10e0*/  STS.U16 [R63+0xc2], R74 ;  /* 0x0000c24a3f007388 */ /* 0x000fe20000000400 */
[----:B--2---:R-:W-:-:S03]  /*10f0*/  IMAD.WIDE R72, R73, R75, c[0x0][0x170] ;  /* 0x00005c0049487625 */ /* 0x004fc600078e024b */
[----:B------:R-:W-:Y:S04]  /*1100*/  STS.U16 [R63+0x1c6], R76 ;  /* 0x0001c64c3f007388 */ /* 0x000fe80000000400 */
[----:B------:R-:W-:Y:S06]  /*1110*/  BAR.SYNC 0x0 ;  /* 0x0000000000007b1d */ /* 0x000fec0000000000 */
[----:B------:R-:W2:Y:S01]  /*1120*/  @P6 LDG.E.EL.128 R36, [R72.64] ;  /* 0x0000000448246981 */ /* 0x000ea2000c2e1d00 */
[----:B------:R-:W-:-:S02]  /*1130*/  P2R R42, PR, RZ, 0x8 ;  /* 0x00000008ff2a7803 */ /* 0x000fc40000000000 */
[----:B------:R-:W-:Y:S01]  /*1140*/  ISETP.LT.AND P3, PT, R57, 0x10, !P4 ;  /* 0x000000103900780c */ /* 0x000fe20006761270 */
[----:B------:R-:W-:Y:S01]  /*1150*/  IMAD.WIDE R62, R71, R75, c[0x0][0x170] ;  /* 0x00005c00473e7625 */ /* 0x000fe200078e024b */
[----:B--2---:R-:W-:Y:S02]  /*1160*/  SEL R64, R36, RZ, P6 ;  /* 0x000000ff24407207 */ /* 0x004fe40003000000 */
[----:B------:R-:W-:Y:S02]  /*1170*/  SEL R66, R37, RZ, P6 ;  /* 0x000000ff25427207 */ /* 0x000fe40003000000 */
[----:B------:R-:W-:Y:S01]  /*1180*/  SEL R74, R38, RZ, P6 ;  /* 0x000000ff264a7207 */ /* 0x000fe20003000000 */
[----:B------:R-:W-:Y:S01]  /*1190*/  CS2R R36, SRZ ;  /* 0x0000000000247805 */ /* 0x000fe2000001ff00 */
[----:B------:R-:W-:Y:S02]  /*11a0*/  SEL R76, R39, RZ, P6 ;  /* 0x000000ff274c7207 */ /* 0x000fe40003000000 */
[----:B------:R-:W-:-:S06]  /*11b0*/  CS2R R38, SRZ ;  /* 0x0000000000267805 */ /* 0x000fcc000001ff00 */
[----:B------:R-:W2:Y:S01]  /*11c0*/  @P3 LDG.E.EL.128 R36, [R62.64] ;  /* 0x000000043e243981 */ /* 0x000ea2000c2e1d00 */
[----:B------:R-:W-:Y:S01]  /*11d0*/  IMAD.U32 R18, R18, 0x10000, RZ ;  /* 0x0001000012127824 */ /* 0x000fe200078e00ff */
[----:B------:R-:W-:Y:S01]  /*11e0*/  ISETP.GT.AND P6, PT, R59, 0xff, PT ;  /* 0x000000ff3b00780c */ /* 0x000fe20003fc4270 */
[----:B------:R-:W-:Y:S02]  /*11f0*/  IMAD.U32 R19, R19, 0x10000, RZ ;  /* 0x0001000013137824 */ /* 0x000fe400078e00ff */
[----:B------:R-:W-:Y:S02]  /*1200*/  IMAD.U32 R43, R43, 0x10000, RZ ;  /* 0x000100002b2b7824 */ /* 0x000fe400078e00ff */
[----:B------:R-:W-:Y:S02]  /*1210*/  IMAD.U32 R57, R45, 0x10000, RZ ;  /* 0x000100002d397824 */ /* 0x000fe400078e00ff */
[----:B------:R-:W-:Y:S02]  /*1220*/  IMAD.U32 R54, R54, 0x10000, RZ ;  /* 0x0001000036367824 */ /* 0x000fe400078e00ff */
[----:B------:R-:W-:Y:S01]  /*1230*/  IMAD.U32 R59, R40, 0x10000, RZ ;  /* 0x00010000283b7824 */ /* 0x000fe200078e00ff */
[----:B------:R-:W-:-:S02]  /*1240*/  FSEL R40, R57, RZ, P6 ;  /* 0x000000ff39287208 */ /* 0x000fc40003000000 */
[----:B------:R-:W-:Y:S02]  /*1250*/  FSEL R45, R54, RZ, P6 ;  /* 0x000000ff362d7208 */ /* 0x000fe40003000000 */
[----:B------:R-:W-:Y:S02]  /*1260*/  FSEL R57, R22, RZ, P5 ;  /* 0x000000ff16397208 */ /* 0x000fe40002800000 */
[----:B------:R-:W-:Y:S01]  /*1270*/  SHF.L.U32 R44, R44, 0x10, RZ ;  /* 0x000000102c2c7819 */ /* 0x000fe200000006ff */
[----:B------:R-:W-:Y:S01]  /*1280*/  IMAD.U32 R55, R55, 0x10000, RZ ;  /* 0x0001000037377824 */ /* 0x000fe200078e00ff */
[----:B------:R-:W-:Y:S01]  /*1290*/  FSEL R54, R65, RZ, P5 ;  /* 0x000000ff41367208 */ /* 0x000fe20002800000 */
[----:B------:R-:W-:Y:S01]  /*12a0*/  IMAD.U32 R56, R56, 0x10000, RZ ;  /* 0x0001000038387824 */ /* 0x000fe200078e00ff */
[----:B------:R-:W-:Y:S01]  /*12b0*/  FSEL R69, R69, RZ, P5 ;  /* 0x000000ff45457208 */ /* 0x000fe20002800000 */
[----:B------:R-:W-:Y:S02]  /*12c0*/  FFMA R23, R44, R23, R57 ;  /* 0x000000172c177223 */ /* 0x000fe40000000039 */
[----:B------:R-:W-:Y:S01]  /*12d0*/  FFMA R32, R55, R32, R54 ;  /* 0x0000002037207223 */ /* 0x000fe20000000036 */
[----:B------:R-:W-:Y:S04]  /*12e0*/  LDS.U16 R44, [R16+0x4] ;  /* 0x00000400102c7984 */ /* 0x000fe80000000400 */
[----:B------:R-:W-:Y:S04]  /*12f0*/  LDS.U16 R54, [R16+0x6] ;  /* 0x0000060010367984 */ /* 0x000fe80000000400 */
[----:B------:R-:W0:Y:S04]  /*1300*/  LDS.U16 R57, [R16+0x414] ;  /* 0x0004140010397984 */ /* 0x000e280000000400 */
[----:B------:R-:W1:Y:S01]  /*1310*/  LDS.U16 R55, [R16+0x410] ;  /* 0x0004100010377984 */ /* 0x000e620000000400 */
[----:B------:R-:W-:-:S02]  /*1320*/  IMAD.U32 R14, R14, 0x10000, RZ ;  /* 0x000100000e0e7824 */ /* 0x000fc400078e00ff */
[----:B------:R-:W-:Y:S02]  /*1330*/  IMAD.U32 R41, R41, 0x10000, RZ ;  /* 0x0001000029297824 */ /* 0x000fe400078e00ff */
[----:B------:R-:W-:Y:S01]  /*1340*/  FFMA R69, R14, R34, R69 ;  /* 0x000000220e457223 */ /* 0x000fe20000000045 */
[----:B0-----:R-:W-:Y:S02]  /*1350*/  IMAD.U32 R57, R57, 0x10000, RZ ;  /* 0x0001000039397824 */ /* 0x001fe400078e00ff */
[----:B-1----:R-:W-:Y:S01]  /*1360*/  IMAD.U32 R55, R55, 0x10000, RZ ;  /* 0x0001000037377824 */ /* 0x002fe200078e00ff */
[----:B--2---:R-:W-:Y:S02]  /*1370*/  SEL R36, R36, RZ, P3 ;  /* 0x000000ff24247207 */ /* 0x004fe40001800000 */
[----:B------:R-:W-:Y:S02]  /*1380*/  SEL R72, R37, RZ, P3 ;  /* 0x000000ff25487207 */ /* 0x000fe40001800000 */
[----:B------:R-:W-:-:S02]  /*1390*/  SEL R38, R38, RZ, P3 ;  /* 0x000000ff26267207 */ /* 0x000fc40001800000 */
[----:B------:R-:W-:Y:S02]  /*13a0*/  SEL R39, R39, RZ, P3 ;  /* 0x000000ff27277207 */ /* 0x000fe40001800000 */
[----:B------:R-:W-:Y:S02]  /*13b0*/  ISETP.NE.AND P3, PT, R42, RZ, PT ;  /* 0x000000ff2a00720c */ /* 0x000fe40003f65270 */
[----:B------:R-:W-:Y:S02]  /*13c0*/  SHF.L.U32 R42, R50, 0x10, RZ ;  /* 0x00000010322a7819 */ /* 0x000fe400000006ff */
[----:B------:R-:W-:Y:S02]  /*13d0*/  FSEL R50, R18, RZ, P6 ;  /* 0x000000ff12327208 */ /* 0x000fe40003000000 */
[----:B------:R-:W-:Y:S01]  /*13e0*/  FSEL R18, R19, RZ, P6 ;  /* 0x000000ff13127208 */ /* 0x000fe20003000000 */
[----:B------:R-:W-:Y:S02]  /*13f0*/  IMAD.U32 R19, R61, 0x10000, RZ ;  /* 0x000100003d137824 */ /* 0x000fe400078e00ff */
[----:B------:R-:W-:-:S03]  /*1400*/  IMAD.U32 R37, R51, 0x10000, RZ ;  /* 0x0001000033257824 */ /* 0x000fc600078e00ff */
[----:B------:R-:W-:Y:S02]  /*1410*/  LOP3.LUT R19, R19, 0x80000000, RZ, 0x3c, !PT ;  /* 0x8000000013137812 */ /* 0x000fe400078e3cff */
[----:B------:R-:W-:Y:S02]  /*1420*/  FSEL R51, R43, RZ, P6 ;  /* 0x000000ff2b337208 */ /* 0x000fe40003000000 */
[----:B------:R-:W-:Y:S01]  /*1430*/  FSEL R43, R37, RZ, P6 ;  /* 0x000000ff252b7208 */ /* 0x000fe20003000000 */
[----:B------:R-:W-:Y:S01]  /*1440*/  FFMA R19, R19, R68, RZ ;  /* 0x0000004413137223 */ /* 0x000fe200000000ff */
[----:B------:R-:W-:Y:S02]  /*1450*/  FSEL R37, R59, RZ, P6 ;  /* 0x000000ff3b257208 */ /* 0x000fe40003000000 */
[----:B------:R-:W-:Y:S02]  /*1460*/  FSEL R59, R70, RZ, P5 ;  /* 0x000000ff463b7208 */ /* 0x000fe40002800000 */
[----:B------:R-:W-:-:S02]  /*1470*/  FSEL R22, R19, RZ, P5 ;  /* 0x000000ff13167208 */ /* 0x000fc40002800000 */
[----:B------:R-:W-:Y:S01]  /*1480*/  ISETP.NE.AND P5, PT, R15, RZ, PT ;  /* 0x000000ff0f00720c */ /* 0x000fe20003fa5270 */
[----:B------:R-:W-:Y:S01]  /*1490*/  FFMA R33, R56, R33, R59 ;  /* 0x0000002138217223 */ /* 0x000fe2000000003b */
[----:B------:R-:W0:Y:S04]  /*14a0*/  LDS.U16 R15, [R16] ;  /* 0x00000000100f7984 */ /* 0x000e280000000400 */
[----:B------:R-:W1:Y:S04]  /*14b0*/  LDS.U16 R19, [R16+0x2] ;  /* 0x0000020010137984 */ /* 0x000e680000000400 */
[----:B------:R-:W2:Y:S04]  /*14c0*/  LDS.U16 R59, [R16+0x416] ;  /* 0x00041600103b7984 */ /* 0x000ea80000000400 */
[----:B------:R-:W3:Y:S01]  /*14d0*/  LDS.U16 R56, [R16+0x412] ;  /* 0x0004120010387984 */ /* 0x000ee20000000400 */
[----:B------:R-:W-:Y:S01]  /*14e0*/  FMUL R55, R55, R36 ;  /* 0x0000002437377220 */ /* 0x000fe20000400000 */
[----:B------:R-:W-:Y:S01]  /*14f0*/  FFMA R22, R41, R35, R22 ;  /* 0x0000002329167223 */ /* 0x000fe20000000016 */
[----:B------:R-:W-:Y:S01]  /*1500*/  FSEL R42, R42, RZ, P6 ;  /* 0x000000ff2a2a7208 */ /* 0x000fe20003000000 */
[----:B------:R-:W-:Y:S06]  /*1510*/  BAR.SYNC 0x0 ;  /* 0x0000000000007b1d */ /* 0x000fec0000000000 */
[----:B------:R-:W-:-:S05]  /*1520*/  FMUL R16, R57, R38 ;  /* 0x0000002639107220 */ /* 0x000fca0000400000 */
[----:B------:R-:W-:Y:S01]  /*1530*/  FSEL R16, R16, RZ, !P4 ;  /* 0x000000ff10107208 */ /* 0x000fe20006000000 */
[----:B0-----:R-:W-:Y:S01]  /*1540*/  IMAD.U32 R65, R15, 0x10000, RZ ;  /* 0x000100000f417824 */ /* 0x001fe200078e00ff */
[----:B------:R-:W-:Y:S01]  /*1550*/  SHF.L.U32 R15, R44, 0x10, RZ ;  /* 0x000000102c0f7819 */ /* 0x000fe200000006ff */
[----:B-1----:R-:W-:Y:S02]  /*1560*/  IMAD.U32 R63, R19, 0x10000, RZ ;  /* 0x00010000133f7824 */ /* 0x002fe400078e00ff */
[----:B------:R-:W-:Y:S01]  /*1570*/  IMAD.U32 R19, R54, 0x10000, RZ ;  /* 0x0001000036137824 */ /* 0x000fe200078e00ff */
[----:B--2---:R-:W-:Y:S01]  /*1580*/  SHF.L.U32 R44, R59, 0x10, RZ ;  /* 0x000000103b2c7819 */ /* 0x004fe200000006ff */
[----:B------:R-:W-:Y:S01]  /*1590*/  FMUL R54, R64, R65 ;  /* 0x0000004140367220 */ /* 0x000fe20000400000 */
[----:B---3--:R-:W-:Y:S01]  /*15a0*/  IMAD.U32 R61, R56, 0x10000, RZ ;  /* 0x00010000383d7824 */ /* 0x008fe200078e00ff */
[----:B------:R-:W-:Y:S01]  /*15b0*/  FMUL R56, R66, R63 ;  /* 0x0000003f42387220 */ /* 0x000fe20000400000 */
[----:B------:R-:W-:Y:S01]  /*15c0*/  FMUL R15, R15, R74 ;  /* 0x0000004a0f0f7220 */ /* 0x000fe20000400000 */
[----:B------:R-:W-:Y:S01]  /*15d0*/  FMUL R19, R19, R76 ;  /* 0x0000004c13137220 */ /* 0x000fe20000400000 */
[----:B------:R-:W-:Y:S01]  /*15e0*/  FMUL R61, R61, R72 ;  /* 0x000000483d3d7220 */ /* 0x000fe20000400000 */
[----:B------:R-:W-:Y:S01]  /*15f0*/  FMUL R57, R44, R39 ;  /* 0x000000272c397220 */ /* 0x000fe20000400000 */
[----:B------:R-:W-:-:S02]  /*1600*/  FSEL R59, R54, RZ, !P4 ;  /* 0x000000ff363b7208 */ /* 0x000fc40006000000 */
[----:B------:R-:W-:Y:S02]  /*1610*/  FSEL R63, R56, RZ, !P4 ;  /* 0x000000ff383f7208 */ /* 0x000fe40006000000 */
[----:B------:R-:W-:Y:S02]  /*1620*/  FSEL R54, R15, RZ, !P4 ;  /* 0x000000ff0f367208 */ /* 0x000fe40006000000 */
[----:B------:R-:W-:Y:S02]  /*1630*/  FSEL R56, R19, RZ, !P4 ;  /* 0x000000ff13387208 */ /* 0x000fe40006000000 */
[----:B------:R-:W-:Y:S02]  /*1640*/  FSEL R19, R55, RZ, !P4 ;  /* 0x000000ff37137208 */ /* 0x000fe40006000000 */
[----:B------:R-:W-:Y:S02]  /*1650*/  FSEL R44, R61, RZ, !P4 ;  /* 0x000000ff3d2c7208 */ /* 0x000fe40006000000 */
[----:B------:R-:W-:Y:S01]  /*1660*/  FSEL R15, R57, RZ, !P4 ;  /* 0x000000ff390f7208 */ /* 0x000fe20006000000 */
[----:B------:R-:W-:Y:S01]  /*1670*/  FADD R58, R58, R59 ;  /* 0x0000003b3a3a7221 */ /* 0x000fe20000000000 */
        /* <DEDUP_REMOVED lines=15> */
[----:B------:R-:W-:Y:S01]  /*1770*/  STS [R17.X4], R64 ;  /* 0x0000004011007388 */ /* 0x000fe20000004800 */
[----:B------:R-:W-:-:S03]  /*1780*/  CS2R R44, SRZ ;  /* 0x00000000002c7805 */ /* 0x000fc6000001ff00 */
[----:B------:R-:W-:Y:S04]  /*1790*/  STS [R17.X4+0x50], R66 ;  /* 0x0000504211007388 */ /* 0x000fe80000004800 */
[----:B------:R-:W-:Y:S04]  /*17a0*/  STS [R17.X4+0xa0], R74 ;  /* 0x0000a04a11007388 */ /* 0x000fe80000004800 */
[----:B------:R-:W-:Y:S04]  /*17b0*/  STS [R17.X4+0xf0], R76 ;  /* 0x0000f04c11007388 */ /* 0x000fe80000004800 */
[----:B------:R-:W-:Y:S04]  /*17c0*/  STS [R17.X4+0x20], R36 ;  /* 0x0000202411007388 */ /* 0x000fe80000004800 */
[----:B------:R-:W-:Y:S04]  /*17d0*/  STS [R17.X4+0x70], R72 ;  /* 0x0000704811007388 */ /* 0x000fe80000004800 */
[----:B------:R-:W-:Y:S04]  /*17e0*/  STS [R17.X4+0xc0], R38 ;  /* 0x0000c02611007388 */ /* 0x000fe80000004800 */
[----:B------:R-:W-:Y:S04]  /*17f0*/  STS [R17.X4+0x110], R39 ;  /* 0x0001102711007388 */ /* 0x000fe80000004800 */
[----:B------:R-:W-:Y:S06]  /*1800*/  BAR.SYNC 0x0 ;  /* 0x0000000000007b1d */ /* 0x000fec0000000000 */
[----:B------:R-:W0:Y:S04]  /*1810*/  LDS.128 R32, [R13.X4] ;  /* 0x000000000d207984 */ /* 0x000e280000004c00 */
[----:B------:R-:W1:Y:S04]  /*1820*/  LDS.128 R36, [R13.X4+0xa00] ;  /* 0x000a00000d247984 */ /* 0x000e680000004c00 */
[----:B------:R-:W-:Y:S06]  /*1830*/  BAR.SYNC 0x0 ;  /* 0x0000000000007b1d */ /* 0x000fec0000000000 */
[----:B------:R-:W-:Y:S04]  /*1840*/  STS [R17.X4], R58 ;  /* 0x0000003a11007388 */ /* 0x000fe80000004800 */
        /* <DEDUP_REMOVED lines=8> */
[----:B------:R2:W3:Y:S01]  /*18d0*/  @P3 LDG.E.EL.64 R44, [R20.64] ;  /* 0x00000004142c3981 */ /* 0x0004e2000c2e1b00 */
[----:B------:R-:W-:-:S06]  /*18e0*/  CS2R R18, SRZ ;  /* 0x0000000000127805 */ /* 0x000fcc000001ff00 */
[----:B------:R-:W5:Y:S01]  /*18f0*/  @P3 LDG.E.EL.64 R18, [R52.64] ;  /* 0x0000000434123981 */ /* 0x000f62000c2e1b00 */
[----:B------:R-:W-:-:S04]  /*1900*/  IMAD.SHL.U32 R15, R3, 0x200, RZ ;  /* 0x00000200030f7824 */ /* 0x000fc800078e00ff */
[----:B------:R-:W-:Y:S01]  /*1910*/  IMAD R22, R2, 0x4, R15 ;  /* 0x0000000402167824 */ /* 0x000fe200078e020f */
[----:B------:R-:W-:-:S04]  /*1920*/  MOV R41, 0x2 ;  /* 0x0000000200297802 */ /* 0x000fc80000000f00 */
[----:B------:R-:W-:Y:S01]  /*1930*/  IADD3 R22, R22, 0x600, RZ ;  /* 0x0000060016167810 */ /* 0x000fe20007ffe0ff */
[----:B------:R-:W-:-:S04]  /*1940*/  CS2R R16, SRZ ;  /* 0x0000000000107805 */ /* 0x000fc8000001ff00 */
[----:B------:R-:W-:-:S05]  /*1950*/  IMAD.WIDE R22, R22, R41, c[0x0][0x160] ;  /* 0x0000580016167625 */ /* 0x000fca00078e0229 */
[----:B------:R0:W4:Y:S01]  /*1960*/  @P2 LDG.E.EL.64 R16, [R22.64] ;  /* 0x0000000416102981 */ /* 0x000122000c2e1b00 */
[----:B--2---:R-:W-:-:S05]  /*1970*/  IMAD R20, R0, 0x4, R15 ;  /* 0x0000000400147824 */ /* 0x004fca00078e020f */
[----:B------:R-:W-:Y:S01]  /*1980*/  IADD3 R20, R20, 0x600, RZ ;  /* 0x0000060014147810 */ /* 0x000fe20007ffe0ff */
[----:B------:R-:W-:-:S04]  /*1990*/  CS2R R14, SRZ ;  /* 0x00000000000e7805 */ /* 0x000fc8000001ff00 */
[----:B------:R-:W-:-:S05]  /*19a0*/  IMAD.WIDE R20, R20, R41, c[0x0][0x160] ;  /* 0x0000580014147625 */ /* 0x000fca00078e0229 */
[----:B------:R2:W4:Y:S01]  /*19b0*/  @P1 LDG.E.EL.64 R14, [R20.64] ;  /* 0x00000004140e1981 */ /* 0x000522000c2e1b00 */
[----:B------:R-:W-:Y:S01]  /*19c0*/  ISETP.GE.AND P6, PT, R2, 0x80, PT ;  /* 0x000000800200780c */ /* 0x000fe20003fc6270 */
[----:B--2---:R-:W-:-:S04]  /*19d0*/  IMAD.SHL.U32 R21, R3, 0x100, RZ ;  /* 0x0000010003157824 */ /* 0x004fc800078e00ff */
[----:B------:R-:W-:Y:S01]  /*19e0*/  IMAD R3, R2, 0x4, R21 ;  /* 0x0000000402037824 */ /* 0x000fe200078e0215 */
[----:B---3--:R-:W-:Y:S02]  /*19f0*/  SEL R44, R44, RZ, P3 ;  /* 0x000000ff2c2c7207 */ /* 0x008fe40001800000 */
[----:B------:R-:W-:-:S03]  /*1a00*/  SEL R45, R45, RZ, P3 ;  /* 0x000000ff2d2d7207 */ /* 0x000fc60001800000 */
[----:B------:R-:W-:Y:S01]  /*1a10*/  IMAD.U32 R41, R44, 0x10000, RZ ;  /* 0x000100002c297824 */ /* 0x000fe200078e00ff */
[----:B0-----:R-:W-:-:S03]  /*1a20*/  PRMT R23, R45, 0x7632, R23 ;  /* 0x000076322d177816 */ /* 0x001fc60000000017 */
[----:B------:R-:W-:Y:S01]  /*1a30*/  FFMA R41, -R4, R41, RZ ;  /* 0x0000002904297223 */ /* 0x000fe200000001ff */
[----:B------:R-:W-:Y:S02]  /*1a40*/  SHF.L.U32 R4, R23, 0x10, RZ ;  /* 0x0000001017047819 */ /* 0x000fe400000006ff */
[----:B------:R-:W-:Y:S02]  /*1a50*/  PRMT R22, R44, 0x7632, R22 ;  /* 0x000076322c167816 */ /* 0x000fe40000000016 */
[----:B-----5:R-:W-:Y:S01]  /*1a60*/  SEL R18, R18, RZ, P3 ;  /* 0x000000ff12127207 */ /* 0x020fe20001800000 */
[----:B------:R-:W-:Y:S01]  /*1a70*/  FFMA R4, -R7, R4, RZ ;  /* 0x0000000407047223 */ /* 0x000fe200000001ff */
[----:B------:R-:W-:Y:S01]  /*1a80*/  SEL R19, R19, RZ, P3 ;  /* 0x000000ff13137207 */ /* 0x000fe20001800000 */
[----:B------:R-:W-:Y:S01]  /*1a90*/  IMAD.U32 R43, R45, 0x10000, RZ ;  /* 0x000100002d2b7824 */ /* 0x000fe200078e00ff */
[----:B------:R-:W-:Y:S01]  /*1aa0*/  ISETP.GT.AND P3, PT, R2, 0x7f, PT ;  /* 0x0000007f0200780c */ /* 0x000fe20003f64270 */
[----:B------:R-:W-:-:S02]  /*1ab0*/  IMAD.U32 R22, R22, 0x10000, RZ ;  /* 0x0001000016167824 */ /* 0x000fc400078e00ff */
[----:B------:R-:W-:Y:S01]  /*1ac0*/  FFMA R6, -R6, R43, RZ ;  /* 0x0000002b06067223 */ /* 0x000fe200000001ff */
[----:B------:R-:W-:Y:S02]  /*1ad0*/  FSEL R41, R41, RZ, P3 ;  /* 0x000000ff29297208 */ /* 0x000fe40001800000 */
[----:B------:R-:W-:Y:S01]  /*1ae0*/  FSEL R20, R4, RZ, P3 ;  /* 0x000000ff04147208 */ /* 0x000fe20001800000 */
[----:B----4-:R-:W-:Y:S01]  /*1af0*/  IMAD.U32 R4, R48, 0x10000, RZ ;  /* 0x0001000030047824 */ /* 0x010fe200078e00ff */
[----:B------:R-:W-:Y:S01]  /*1b00*/  FFMA R5, -R5, R22, RZ ;  /* 0x0000001605057223 */ /* 0x000fe200000001ff */
[----:B------:R-:W-:Y:S02]  /*1b10*/  FSEL R7, R6, RZ, P3 ;  /* 0x000000ff06077208 */ /* 0x000fe40001800000 */
[----:B------:R-:W-:Y:S01]  /*1b20*/  FFMA R24, R24, R4, R41 ;  /* 0x0000000418187223 */ /* 0x000fe20000000029 */
[----:B------:R-:W-:Y:S02]  /*1b30*/  PRMT R4, R18, 0x7632, R4 ;  /* 0x0000763212047816 */ /* 0x000fe40000000004 */
[----:B------:R-:W-:Y:S01]  /*1b40*/  FSEL R6, R5, RZ, P3 ;  /* 0x000000ff05067208 */ /* 0x000fe20001800000 */
[----:B------:R-:W-:Y:S01]  /*1b50*/  IMAD.U32 R5, R49, 0x10000, RZ ;  /* 0x0001000031057824 */ /* 0x000fe200078e00ff */
[----:B------:R-:W-:-:S02]  /*1b60*/  SHF.L.U32 R4, R4, 0x10, RZ ;  /* 0x0000001004047819 */ /* 0x000fc400000006ff */
[----:B------:R-:W-:Y:S01]  /*1b70*/  PRMT R48, R48, 0x7632, R48 ;  /* 0x0000763230307816 */ /* 0x000fe20000000030 */
[----:B------:R-:W-:Y:S01]  /*1b80*/  FFMA R26, R26, R5, R7 ;  /* 0x000000051a1a7223 */ /* 0x000fe20000000007 */
[----:B------:R-:W-:Y:S02]  /*1b90*/  IMAD.U32 R5, R18, 0x10000, RZ ;  /* 0x0001000012057824 */ /* 0x000fe400078e00ff */
[----:B------:R-:W-:Y:S01]  /*1ba0*/  IMAD.U32 R7, R19, 0x10000, RZ ;  /* 0x0001000013077824 */ /* 0x000fe200078e00ff */
[----:B------:R-:W-:Y:S01]  /*1bb0*/  FFMA R9, -R9, R4, RZ ;  /* 0x0000000409097223 */ /* 0x000fe200000001ff */
[----:B------:R-:W-:Y:S01]  /*1bc0*/  IMAD.U32 R48, R48, 0x10000, RZ ;  /* 0x0001000030307824 */ /* 0x000fe200078e00ff */
[----:B------:R-:W-:Y:S01]  /*1bd0*/  PRMT R4, R46, 0x7632, R4 ;  /* 0x000076322e047816 */ /* 0x000fe20000000004 */
[----:B------:R-:W-:Y:S01]  /*1be0*/  FFMA R5, -R8, R5, RZ ;  /* 0x0000000508057223 */ /* 0x000fe200000001ff */
[----:B------:R-:W-:Y:S01]  /*1bf0*/  ISETP.GT.AND P3, PT, R0, 0x7f, PT ;  /* 0x0000007f0000780c */ /* 0x000fe20003f64270 */
[----:B------:R-:W-:Y:S01]  /*1c00*/  FFMA R7, -R10, R7, RZ ;  /* 0x000000070a077223 */ /* 0x000fe200000001ff */
[----:B------:R-:W-:Y:S01]  /*1c10*/  PRMT R19, R19, 0x7632, R19 ;  /* 0x0000763213137816 */ /* 0x000fe20000000013 */
[----:B------:R-:W-:Y:S01]  /*1c20*/  FFMA R25, R25, R48, R6 ;  /* 0x0000003019197223 */ /* 0x000fe20000000006 */
[----:B------:R-:W-:Y:S01]  /*1c30*/  SEL R16, R16, RZ, P2 ;  /* 0x000000ff10107207 */ /* 0x000fe20001000000 */
[----:B------:R-:W-:Y:S01]  /*1c40*/  IMAD.U32 R8, R4, 0x10000, RZ ;  /* 0x0001000004087824 */ /* 0x000fe200078e00ff */
[----:B------:R-:W-:Y:S01]  /*1c50*/  FSEL R6, R9, RZ, P3 ;  /* 0x000000ff09067208 */ /* 0x000fe20001800000 */
[----:B------:R-:W-:Y:S01]  /*1c60*/  IMAD.U32 R46, R46, 0x10000, RZ ;  /* 0x000100002e2e7824 */ /* 0x000fe200078e00ff */
[----:B------:R-:W-:Y:S01]  /*1c70*/  SHF.L.U32 R4, R19, 0x10, RZ ;  /* 0x0000001013047819 */ /* 0x000fe200000006ff */
[----:B------:R-:W-:Y:S01]  /*1c80*/  IMAD.U32 R10, R47, 0x10000, RZ ;  /* 0x000100002f0a7824 */ /* 0x000fe200078e00ff */
[----:B------:R-:W-:-:S02]  /*1c90*/  FSEL R5, R5, RZ, P3 ;  /* 0x000000ff05057208 */ /* 0x000fc40001800000 */
[----:B------:R-:W-:Y:S01]  /*1ca0*/  FSEL R7, R7, RZ, P3 ;  /* 0x000000ff07077208 */ /* 0x000fe20001800000 */
[----:B------:R-:W-:Y:S01]  /*1cb0*/  IMAD.U32 R9, R16, 0x10000, RZ ;  /* 0x0001000010097824 */ /* 0x000fe200078e00ff */
[----:B------:R-:W-:Y:S01]  /*1cc0*/  FFMA R29, R29, R8, R6 ;  /* 0x000000081d1d7223 */ /* 0x000fe20000000006 */
[----:B------:R-:W-:Y:S01]  /*1cd0*/  SEL R17, R17, RZ, P2 ;  /* 0x000000ff11117207 */ /* 0x000fe20001000000 */
[----:B------:R-:W-:Y:S01]  /*1ce0*/  FFMA R11, -R11, R4, RZ ;  /* 0x000000040b0b7223 */ /* 0x000fe200000001ff */
[----:B------:R-:W-:Y:S01]  /*1cf0*/  FFMA R28, R28, R46, R5 ;  /* 0x0000002e1c1c7223 */ /* 0x000fe20000000005 */
[----:B------:R-:W-:Y:S01]  /*1d00*/  FFMA R30, R30, R10, R7 ;  /* 0x0000000a1e1e7223 */ /* 0x000fe20000000007 */
[----:B------:R-:W-:Y:S01]  /*1d10*/  PRMT R8, R16, 0x7632, R8 ;  /* 0x0000763210087816 */ /* 0x000fe20000000008 */
[----:B------:R-:W0:Y:S01]  /*1d20*/  LDS.128 R4, [R13.X4] ;  /* 0x000000000d047984 */ /* 0x000e220000004c00 */
[----:B------:R-:W-:Y:S01]  /*1d30*/  FMUL R32, R32, R9 ;  /* 0x0000000920207220 */ /* 0x000fe20000400000 */
[----:B------:R-:W-:-:S02]  /*1d40*/  PRMT R9, R17, 0x7632, R9 ;  /* 0x0000763211097816 */ /* 0x000fc40000000009 */
[----:B------:R-:W-:Y:S02]  /*1d50*/  PRMT R47, R47, 0x7632, R47 ;  /* 0x000076322f2f7816 */ /* 0x000fe4000000002f */
[----:B------:R-:W-:Y:S01]  /*1d60*/  SHF.L.U32 R8, R8, 0x10, RZ ;  /* 0x0000001008087819 */ /* 0x000fe200000006ff */
[----:B------:R-:W-:Y:S01]  /*1d70*/  IMAD.U32 R10, R9, 0x10000, RZ ;  /* 0x00010000090a7824 */ /* 0x000fe200078e00ff */
[----:B------:R-:W-:Y:S01]  /*1d80*/  FSEL R2, R11, RZ, P3 ;  /* 0x000000ff0b027208 */ /* 0x000fe20001800000 */
[----:B------:R-:W-:Y:S01]  /*1d90*/  IMAD.U32 R47, R47, 0x10000, RZ ;  /* 0x000100002f2f7824 */ /* 0x000fe200078e00ff */
[----:B------:R-:W-:Y:S01]  /*1da0*/  FSEL R9, R32, RZ, !P6 ;  /* 0x000000ff20097208 */ /* 0x000fe20007000000 */
[----:B------:R-:W-:Y:S01]  /*1db0*/  FMUL R8, R33, R8 ;  /* 0x0000000821087220 */ /* 0x000fe20000400000 */
[----:B------:R-:W-:Y:S01]  /*1dc0*/  FMUL R35, R35, R10 ;  /* 0x0000000a23237220 */ /* 0x000fe20000400000 */
[----:B------:R-:W-:Y:S02]  /*1dd0*/  FFMA R31, R31, R47, R2 ;  /* 0x0000002f1f1f7223 */ /* 0x000fe40000000002 */
[----:B------:R-:W-:Y:S01]  /*1de0*/  FADD R24, R24, R9 ;  /* 0x0000000918187221 */ /* 0x000fe20000000000 */
[----:B------:R-:W-:-:S02]  /*1df0*/  FSEL R2, R8, RZ, !P6 ;  /* 0x000000ff08027208 */ /* 0x000fc40007000000 */
[----:B------:R2:W3:Y:S01]  /*1e00*/  LDS.128 R8, [R13.X4+0xa00] ;  /* 0x000a00000d087984 */ /* 0x0004e20000004c00 */
[----:B------:R-:W-:Y:S01]  /*1e10*/  IMAD.U32 R17, R17, 0x10000, RZ ;  /* 0x0001000011117824 */ /* 0x000fe200078e00ff */
[----:B------:R-:W-:-:S03]  /*1e20*/  SEL R14, R14, RZ, P1 ;  /* 0x000000ff0e0e7207 */ /* 0x000fc60000800000 */
[----:B------:R-:W-:Y:S01]  /*1e30*/  FMUL R17, R34, R17 ;  /* 0x0000001122117220 */ /* 0x000fe20000400000 */
[----:B------:R-:W-:Y:S01]  /*1e40*/  SEL R15, R15, RZ, P1 ;  /* 0x000000ff0f0f7207 */ /* 0x000fe20000800000 */
[--C-:B------:R-:W-:Y:S01]  /*1e50*/  FADD R25, R25, R2.reuse ;  /* 0x0000000219197221 */ /* 0x100fe20000000000 */
[----:B------:R-:W-:Y:S02]  /*1e60*/  PRMT R49, R49, 0x7632, R49 ;  /* 0x0000763231317816 */ /* 0x000fe40000000031 */
[----:B------:R-:W-:Y:S02]  /*1e70*/  FSEL R17, R17, RZ, !P6 ;  /* 0x000000ff11117208 */ /* 0x000fe40007000000 */
[----:B------:R-:W-:Y:S02]  /*1e80*/  PRMT R2, R14, 0x7632, R2 ;  /* 0x000076320e027816 */ /* 0x000fe40000000002 */
[----:B------:R-:W-:Y:S01]  /*1e90*/  PRMT R16, R15, 0x7632, R16 ;  /* 0x000076320f107816 */ /* 0x000fe20000000010 */
[----:B------:R-:W-:Y:S01]  /*1ea0*/  IMAD.U32 R49, R49, 0x10000, RZ ;  /* 0x0001000031317824 */ /* 0x000fe200078e00ff */
[----:B------:R-:W-:Y:S01]  /*1eb0*/  FADD R26, R26, R17 ;  /* 0x000000111a1a7221 */ /* 0x000fe20000000000 */
[----:B------:R-:W-:Y:S01]  /*1ec0*/  SHF.L.U32 R2, R2, 0x10, RZ ;  /* 0x0000001002027819 */ /* 0x000fe200000006ff */
[----:B------:R-:W-:Y:S01]  /*1ed0*/  IMAD.U32 R17, R14, 0x10000, RZ ;  /* 0x000100000e117824 */ /* 0x000fe200078e00ff */
[----:B------:R-:W-:Y:S01]  /*1ee0*/  FSEL R18, R35, RZ, !P6 ;  /* 0x000000ff23127208 */ /* 0x000fe20007000000 */
[----:B------:R-:W-:-:S02]  /*1ef0*/  IMAD.U32 R15, R15, 0x10000, RZ ;  /* 0x000100000f0f7824 */ /* 0x000fc400078e00ff */
[----:B------:R-:W-:Y:S01]  /*1f00*/  IMAD.U32 R16, R16, 0x10000, RZ ;  /* 0x0001000010107824 */ /* 0x000fe200078e00ff */
[----:B------:R-:W-:Y:S01]  /*1f10*/  FFMA R27, R27, R49, R20 ;  /* 0x000000311b1b7223 */ /* 0x000fe20000000014 */
[----:B------:R-:W-:Y:S01]  /*1f20*/  ISETP.NE.AND P6, PT, R12, RZ, PT ;  /* 0x000000ff0c00720c */ /* 0x000fe20003fc5270 */
[----:B-1----:R-:W-:Y:S01]  /*1f30*/  FMUL R17, R36, R17 ;  /* 0x0000001124117220 */ /* 0x002fe20000400000 */
[----:B------:R-:W-:Y:S01]  /*1f40*/  FMUL R2, R37, R2 ;  /* 0x0000000225027220 */ /* 0x000fe20000400000 */
[----:B------:R-:W-:Y:S01]  /*1f50*/  FADD R12, RZ, R25 ;  /* 0x00000019ff0c7221 */ /* 0x000fe20000000000 */
[----:B------:R-:W-:Y:S01]  /*1f60*/  FMUL R15, R38, R15 ;  /* 0x0000000f260f7220 */ /* 0x000fe20000400000 */
[----:B------:R-:W-:Y:S01]  /*1f70*/  FMUL R16, R39, R16 ;  /* 0x0000001027107220 */ /* 0x000fe20000400000 */
[----:B--2---:R-:W-:Y:S01]  /*1f80*/  FADD R13, RZ, R24 ;  /* 0x00000018ff0d7221 */ /* 0x004fe20000000000 */
[----:B------:R-:W-:Y:S01]  /*1f90*/  FADD R18, R27, R18 ;  /* 0x000000121b127221 */ /* 0x000fe20000000000 */
[----:B0-----:R-:W-:Y:S01]  /*1fa0*/  FADD R5, R5, R12 ;  /* 0x0000000c05057221 */ /* 0x001fe20000000000 */
[----:B------:R-:W-:Y:S01]  /*1fb0*/  FSEL R17, R17, RZ, !P0 ;  /* 0x000000ff11117208 */ /* 0x000fe20004000000 */
[----:B------:R-:W-:Y:S01]  /*1fc0*/  FADD R4, R4, R13 ;  /* 0x0000000d04047221 */ /* 0x000fe20000000000 */
[----:B------:R-:W-:Y:S01]  /*1fd0*/  FSEL R12, R2, RZ, !P0 ;  /* 0x000000ff020c7208 */ /* 0x000fe20004000000 */
[----:B------:R-:W-:Y:S01]  /*1fe0*/  FADD R19, RZ, R26 ;  /* 0x0000001aff137221 */ /* 0x000fe20000000000 */
[----:B------:R-:W-:Y:S01]  /*1ff0*/  FSEL R15, R15, RZ, !P0 ;  /* 0x000000ff0f0f7208 */ /* 0x000fe20004000000 */
[----:B------:R-:W-:Y:S01]  /*2000*/  FADD R18, RZ, R18 ;  /* 0x00000012ff127221 */ /* 0x000fe20000000000 */
[----:B------:R-:W-:Y:S01]  /*2010*/  FSEL R16, R16, RZ, !P0 ;  /* 0x000000ff10107208 */ /* 0x000fe20004000000 */
[----:B------:R-:W-:Y:S01]  /*2020*/  IMAD.MOV.U32 R13, RZ, RZ, 0x4 ;  /* 0x00000004ff0d7424 */ /* 0x000fe200078e00ff */
[----:B------:R-:W-:Y:S01]  /*2030*/  FADD R17, R28, R17 ;  /* 0x000000111c117221 */ /* 0x000fe20000000000 */
[----:B------:R-:W-:Y:S01]  /*2040*/  FADD R12, R29, R12 ;  /* 0x0000000c1d0c7221 */ /* 0x000fe20000000000 */
[----:B------:R-:W-:Y:S01]  /*2050*/  FADD R6, R6, R19 ;  /* 0x0000001306067221 */ /* 0x000fe20000000000 */
[----:B------:R-:W-:Y:S01]  /*2060*/  FADD R7, R7, R18 ;  /* 0x0000001207077221 */ /* 0x000fe20000000000 */
[----:B------:R-:W-:Y:S01]  /*2070*/  IMAD.WIDE R2, R3, R13, c[0x0][0x178] ;  /* 0x00005e0003027625 */ /* 0x000fe200078e020d */
[----:B------:R-:W-:Y:S01]  /*2080*/  FADD R15, R30, R15 ;  /* 0x0000000f1e0f7221 */ /* 0x000fe20000000000 */
[----:B------:R-:W-:Y:S01]  /*2090*/  FADD R16, R31, R16 ;  /* 0x000000101f107221 */ /* 0x000fe20000000000 */
[----:B------:R-:W-:Y:S01]  /*20a0*/  LEA R0, R0, R21, 0x2 ;  /* 0x0000001500007211 */ /* 0x000fe200078e10ff */
[----:B------:R-:W-:Y:S01]  /*20b0*/  FADD R17, RZ, R17 ;  /* 0x00000011ff117221 */ /* 0x000fe20000000000 */
[----:B------:R-:W-:Y:S01]  /*20c0*/  FADD R12, RZ, R12 ;  /* 0x0000000cff0c7221 */ /* 0x000fe20000000000 */
[----:B------:R-:W-:Y:S01]  /*20d0*/  FADD R15, RZ, R15 ;  /* 0x0000000fff0f7221 */ /* 0x000fe20000000000 */
[----:B------:R-:W-:Y:S01]  /*20e0*/  FADD R16, RZ, R16 ;  /* 0x00000010ff107221 */ /* 0x000fe20000000000 */
[----:B------:R0:W-:Y:S01]  /*20f0*/  @P5 STG.E.128 [R2.64], R4 ;  /* 0x0000000402005986 */ /* 0x0001e2000c101d04 */
[----:B---3--:R-:W-:Y:S01]  /*2100*/  FADD R20, R8, R17 ;  /* 0x0000001108147221 */ /* 0x008fe20000000000 */
[----:B------:R-:W-:Y:S01]  /*2110*/  FADD R21, R9, R12 ;  /* 0x0000000c09157221 */ /* 0x000fe20000000000 */
[----:B------:R-:W-:Y:S01]  /*2120*/  FADD R22, R10, R15 ;  /* 0x0000000f0a167221 */ /* 0x000fe20000000000 */
[----:B------:R-:W-:Y:S01]  /*2130*/  FADD R23, R11, R16 ;  /* 0x000000100b177221 */ /* 0x000fe20000000000 */
[----:B------:R-:W-:Y:S01]  /*2140*/  IMAD.WIDE R8, R0, R13, c[0x0][0x178] ;  /* 0x00005e0000087625 */ /* 0x000fe200078e020d */
[----:B------:R-:W-:Y:S06]  /*2150*/  @!P6 EXIT ;  /* 0x000000000000e94d */ /* 0x000fec0003800000 */
[----:B------:R-:W-:Y:S01]  /*2160*/  STG.E.128 [R8.64], R20 ;  /* 0x0000001408007986 */ /* 0x000fe2000c101d04 */
[----:B------:R-:W-:Y:S05]  /*2170*/  EXIT ;  /* 0x000000000000794d */ /* 0x000fea0003800000 */
.L_x_0:
[----:B------:R-:W-:-:S00]  /*2180*/  BRA `(.L_x_0) ;  /* 0xfffffff000007947 */ /* 0x000fc0000383ffff */
[----:B------:R-:W-:-:S00]  /*2190*/  NOP ;  /* 0x0000000000007918 */ /* 0x000fc00000000000 */
        /* <DEDUP_REMOVED lines=14> */
.L_x_1:


//--------------------- .nv.shared.triton__0d1d2d3d4de5de --------------------------
	.section	.nv.shared.triton__0d1d2d3d4de5de,"aw",@nobits
	.align	16
